	.target	sm_100a

	.elftype	@"ET_EXEC"


//--------------------- .note.nv.tkinfo           --------------------------
	.section	.note.nv.tkinfo,"",@"SHT_NOTE"
	.sectionflags	@"SHF_NOTE_NV_TKINFO"
	.tkinfo
        /*0018*/ 	.word	0x00000002
        /*0030*/ 	.string	""
        /*0030*/ 	.string	"ptxas"
        /*0030*/ 	.string	"Cuda compilation tools, release 13.0, V13.0.88"
        /*0030*/ 	.string	"Build cuda_13.0.r13.0/compiler.36424714_0"
        /*0030*/ 	.string	"-arch sm_100a -m 64 "



//--------------------- .note.nv.cuinfo           --------------------------
	.section	.note.nv.cuinfo,"",@"SHT_NOTE"
	.sectionflags	@"SHF_NOTE_NV_CUINFO"
        /*0018*/ 	.short	0x0002
        /*001a*/ 	.short	0x0064
        /*001c*/ 	.short	0x0082
	.zero		2


//--------------------- .nv.info                  --------------------------
	.section	.nv.info,"",@"SHT_CUDA_INFO"
	.align	4


	//----- nvinfo : EIATTR_REGCOUNT
	.align		4
        /*0000*/ 	.byte	0x04, 0x2f
        /*0002*/ 	.short	(.L_19 - .L_18)
	.align		4
.L_18:
        /*0004*/ 	.word	index@(_ZN7cutlass13device_kernelINS_4gemm6kernel13GemmUniversalIN4cute5tupleIJiiiiEEENS1_10collective13CollectiveMmaINS1_35MainloopSm100TmaUmmaWarpSpecializedILi8ELi2ELi4ENS5_IJNS4_1CILi1EEESB_SB_EEEEENS5_IJNSA_ILi128EEENSA_ILi64EEENSA_ILi32EEEEEEfNS5_IJlSB_lEEEfSI_NS4_8TiledMMAINS4_8MMA_AtomIJNS4_17SM100_MMA_TF32_SSINS_10tfloat32_tESM_fLi128ELi64ELNS4_4UMMA5MajorE0ELSO_0ELNSN_7ScaleInE0ELSP_0EEEEEENS4_6LayoutISC_NS5_IJNSA_ILi0EEEST_ST_EEEEENS5_IJNS4_10UnderscoreESW_SW_EEEEENS4_13SM90_TMA_LOADENS4_14ComposedLayoutINS4_7SwizzleILi3ELi4ELi3EEENS4_18smem_ptr_flag_bitsILi32EEENSS_INS5_IJNSA_ILi8EEESG_EEENS5_IJSG_SB_EEEEEEEvNS4_8identityESZ_S19_vS1A_EENS_8epilogue10collective18CollectiveEpilogueINS1C_23Sm100TmaWarpSpecializedILi4ELi2ELi16ELb1ELb0EEEJSH_NS5_IJNSS_ISE_SB_EENSS_INSA_ILi16EEESB_EEEEEfSI_fSI_NS1C_6fusion15FusionCallbacksIS1G_NS1L_17LinearCombinationIffffLNS_15FloatRoundStyleE2EEESH_S1K_JEEENS4_5SM1004TMEM4LOAD26SM100_TMEM_LOAD_32dp32b16xESZ_NS10_INS11_ILi2ELi4ELi3EEES14_NSS_INS5_IJS15_S1I_EEENS5_IJS1I_SB_EEEEEEENS4_39AutoVectorizingCopyWithAssumedAlignmentILi128EEENS4_14SM90_TMA_STOREES1Z_S21_S21_EEEvvEEEEvNT_6ParamsE)
        /*0008*/ 	.word	0x0000005a


	//----- nvinfo : EIATTR_FRAME_SIZE
	.align		4
.L_19:
        /*000c*/ 	.byte	0x04, 0x11
        /*000e*/ 	.short	(.L_21 - .L_20)
	.align		4
.L_20:
        /*0010*/ 	.word	index@($__internal_2_$__cuda_sm10x_tcgen05_guardrail_trap_unallocated_columns_being_dealloced)
        /*0014*/ 	.word	0x00000000


	//----- nvinfo : EIATTR_FRAME_SIZE
	.align		4
.L_21:
        /*0018*/ 	.byte	0x04, 0x11
        /*001a*/ 	.short	(.L_23 - .L_22)
	.align		4
.L_22:
        /*001c*/ 	.word	index@($__internal_1_$__cuda_sm10x_tcgen05_guardrail_trap_phase_invalid_during_alloc)
        /*0020*/ 	.word	0x00000000


	//----- nvinfo : EIATTR_FRAME_SIZE
	.align		4
.L_23:
        /*0024*/ 	.byte	0x04, 0x11
        /*0026*/ 	.short	(.L_25 - .L_24)
	.align		4
.L_24:
        /*0028*/ 	.word	index@($__internal_0_$__cuda_sm10x_tcgen05_guardrail_trap_col_being_dealloced_not_returned_by_alloc)
        /*002c*/ 	.word	0x00000000


	//----- nvinfo : EIATTR_FRAME_SIZE
	.align		4
.L_25:
        /*0030*/ 	.byte	0x04, 0x11
        /*0032*/ 	.short	(.L_27 - .L_26)
	.align		4
.L_26:
        /*0034*/ 	.word	index@(_ZN7cutlass13device_kernelINS_4gemm6kernel13GemmUniversalIN4cute5tupleIJiiiiEEENS1_10collective13CollectiveMmaINS1_35MainloopSm100TmaUmmaWarpSpecializedILi8ELi2ELi4ENS5_IJNS4_1CILi1EEESB_SB_EEEEENS5_IJNSA_ILi128EEENSA_ILi64EEENSA_ILi32EEEEEEfNS5_IJlSB_lEEEfSI_NS4_8TiledMMAINS4_8MMA_AtomIJNS4_17SM100_MMA_TF32_SSINS_10tfloat32_tESM_fLi128ELi64ELNS4_4UMMA5MajorE0ELSO_0ELNSN_7ScaleInE0ELSP_0EEEEEENS4_6LayoutISC_NS5_IJNSA_ILi0EEEST_ST_EEEEENS5_IJNS4_10UnderscoreESW_SW_EEEEENS4_13SM90_TMA_LOADENS4_14ComposedLayoutINS4_7SwizzleILi3ELi4ELi3EEENS4_18smem_ptr_flag_bitsILi32EEENSS_INS5_IJNSA_ILi8EEESG_EEENS5_IJSG_SB_EEEEEEEvNS4_8identityESZ_S19_vS1A_EENS_8epilogue10collective18CollectiveEpilogueINS1C_23Sm100TmaWarpSpecializedILi4ELi2ELi16ELb1ELb0EEEJSH_NS5_IJNSS_ISE_SB_EENSS_INSA_ILi16EEESB_EEEEEfSI_fSI_NS1C_6fusion15FusionCallbacksIS1G_NS1L_17LinearCombinationIffffLNS_15FloatRoundStyleE2EEESH_S1K_JEEENS4_5SM1004TMEM4LOAD26SM100_TMEM_LOAD_32dp32b16xESZ_NS10_INS11_ILi2ELi4ELi3EEES14_NSS_INS5_IJS15_S1I_EEENS5_IJS1I_SB_EEEEEEENS4_39AutoVectorizingCopyWithAssumedAlignmentILi128EEENS4_14SM90_TMA_STOREES1Z_S21_S21_EEEvvEEEEvNT_6ParamsE)
        /*0038*/ 	.word	0x00000000


	//----- nvinfo : EIATTR_MIN_STACK_SIZE
	.align		4
.L_27:
        /*003c*/ 	.byte	0x04, 0x12
        /*003e*/ 	.short	(.L_29 - .L_28)
	.align		4
.L_28:
        /*0040*/ 	.word	index@(_ZN7cutlass13device_kernelINS_4gemm6kernel13GemmUniversalIN4cute5tupleIJiiiiEEENS1_10collective13CollectiveMmaINS1_35MainloopSm100TmaUmmaWarpSpecializedILi8ELi2ELi4ENS5_IJNS4_1CILi1EEESB_SB_EEEEENS5_IJNSA_ILi128EEENSA_ILi64EEENSA_ILi32EEEEEEfNS5_IJlSB_lEEEfSI_NS4_8TiledMMAINS4_8MMA_AtomIJNS4_17SM100_MMA_TF32_SSINS_10tfloat32_tESM_fLi128ELi64ELNS4_4UMMA5MajorE0ELSO_0ELNSN_7ScaleInE0ELSP_0EEEEEENS4_6LayoutISC_NS5_IJNSA_ILi0EEEST_ST_EEEEENS5_IJNS4_10UnderscoreESW_SW_EEEEENS4_13SM90_TMA_LOADENS4_14ComposedLayoutINS4_7SwizzleILi3ELi4ELi3EEENS4_18smem_ptr_flag_bitsILi32EEENSS_INS5_IJNSA_ILi8EEESG_EEENS5_IJSG_SB_EEEEEEEvNS4_8identityESZ_S19_vS1A_EENS_8epilogue10collective18CollectiveEpilogueINS1C_23Sm100TmaWarpSpecializedILi4ELi2ELi16ELb1ELb0EEEJSH_NS5_IJNSS_ISE_SB_EENSS_INSA_ILi16EEESB_EEEEEfSI_fSI_NS1C_6fusion15FusionCallbacksIS1G_NS1L_17LinearCombinationIffffLNS_15FloatRoundStyleE2EEESH_S1K_JEEENS4_5SM1004TMEM4LOAD26SM100_TMEM_LOAD_32dp32b16xESZ_NS10_INS11_ILi2ELi4ELi3EEES14_NSS_INS5_IJS15_S1I_EEENS5_IJS1I_SB_EEEEEEENS4_39AutoVectorizingCopyWithAssumedAlignmentILi128EEENS4_14SM90_TMA_STOREES1Z_S21_S21_EEEvvEEEEvNT_6ParamsE)
        /*0044*/ 	.word	0x00000000
.L_29:


//--------------------- .nv.compat                --------------------------
	.section	.nv.compat,"",@"SHT_CUDA_COMPAT_INFO"
	.align	4
        /*0000*/ 	.byte	0x02, 0x09, 0x01, 0x00, 0x02, 0x02, 0x02, 0x00, 0x02, 0x05, 0x05, 0x00, 0x03, 0x07, 0x01, 0x01
        /*0010*/ 	.byte	0x02, 0x03, 0x01, 0x00, 0x02, 0x06, 0x01, 0x00, 0x04, 0x0b, 0x08, 0x00, 0x09, 0x00, 0x00, 0x00
        /*0020*/ 	.byte	0x00, 0x00, 0x00, 0x00


//--------------------- .nv.info._ZN7cutlass13device_kernelINS_4gemm6kernel13GemmUniversalIN4cute5tupleIJiiiiEEENS1_10collective13CollectiveMmaINS1_35MainloopSm100TmaUmmaWarpSpecializedILi8ELi2ELi4ENS5_IJNS4_1CILi1EEESB_SB_EEEEENS5_IJNSA_ILi128EEENSA_ILi64EEENSA_ILi32EEEEEEfNS5_IJlSB_lEEEfSI_NS4_8TiledMMAINS4_8MMA_AtomIJNS4_17SM100_MMA_TF32_SSINS_10tfloat32_tESM_fLi128ELi64ELNS4_4UMMA5MajorE0ELSO_0ELNSN_7ScaleInE0ELSP_0EEEEEENS4_6LayoutISC_NS5_IJNSA_ILi0EEEST_ST_EEEEENS5_IJNS4_10UnderscoreESW_SW_EEEEENS4_13SM90_TMA_LOADENS4_14ComposedLayoutINS4_7SwizzleILi3ELi4ELi3EEENS4_18smem_ptr_flag_bitsILi32EEENSS_INS5_IJNSA_ILi8EEESG_EEENS5_IJSG_SB_EEEEEEEvNS4_8identityESZ_S19_vS1A_EENS_8epilogue10collective18CollectiveEpilogueINS1C_23Sm100TmaWarpSpecializedILi4ELi2ELi16ELb1ELb0EEEJSH_NS5_IJNSS_ISE_SB_EENSS_INSA_ILi16EEESB_EEEEEfSI_fSI_NS1C_6fusion15FusionCallbacksIS1G_NS1L_17LinearCombinationIffffLNS_15FloatRoundStyleE2EEESH_S1K_JEEENS4_5SM1004TMEM4LOAD26SM100_TMEM_LOAD_32dp32b16xESZ_NS10_INS11_ILi2ELi4ELi3EEES14_NSS_INS5_IJS15_S1I_EEENS5_IJS1I_SB_EEEEEEENS4_39AutoVectorizingCopyWithAssumedAlignmentILi128EEENS4_14SM90_TMA_STOREES1Z_S21_S21_EEEvvEEEEvNT_6ParamsE --------------------------
	.section	.nv.info._ZN7cutlass13device_kernelINS_4gemm6kernel13GemmUniversalIN4cute5tupleIJiiiiEEENS1_10collective13CollectiveMmaINS1_35MainloopSm100TmaUmmaWarpSpecializedILi8ELi2ELi4ENS5_IJNS4_1CILi1EEESB_SB_EEEEENS5_IJNSA_ILi128EEENSA_ILi64EEENSA_ILi32EEEEEEfNS5_IJlSB_lEEEfSI_NS4_8TiledMMAINS4_8MMA_AtomIJNS4_17SM100_MMA_TF32_SSINS_10tfloat32_tESM_fLi128ELi64ELNS4_4UMMA5MajorE0ELSO_0ELNSN_7ScaleInE0ELSP_0EEEEEENS4_6LayoutISC_NS5_IJNSA_ILi0EEEST_ST_EEEEENS5_IJNS4_10UnderscoreESW_SW_EEEEENS4_13SM90_TMA_LOADENS4_14ComposedLayoutINS4_7SwizzleILi3ELi4ELi3EEENS4_18smem_ptr_flag_bitsILi32EEENSS_INS5_IJNSA_ILi8EEESG_EEENS5_IJSG_SB_EEEEEEEvNS4_8identityESZ_S19_vS1A_EENS_8epilogue10collective18CollectiveEpilogueINS1C_23Sm100TmaWarpSpecializedILi4ELi2ELi16ELb1ELb0EEEJSH_NS5_IJNSS_ISE_SB_EENSS_INSA_ILi16EEESB_EEEEEfSI_fSI_NS1C_6fusion15FusionCallbacksIS1G_NS1L_17LinearCombinationIffffLNS_15FloatRoundStyleE2EEESH_S1K_JEEENS4_5SM1004TMEM4LOAD26SM100_TMEM_LOAD_32dp32b16xESZ_NS10_INS11_ILi2ELi4ELi3EEES14_NSS_INS5_IJS15_S1I_EEENS5_IJS1I_SB_EEEEEEENS4_39AutoVectorizingCopyWithAssumedAlignmentILi128EEENS4_14SM90_TMA_STOREES1Z_S21_S21_EEEvvEEEEvNT_6ParamsE,"",@"SHT_CUDA_INFO"
	.sectionflags	@""
	.align	4


	//----- nvinfo : EIATTR_CUDA_API_VERSION
	.align		4
        /*0000*/ 	.byte	0x04, 0x37
        /*0002*/ 	.short	(.L_31 - .L_30)
.L_30:
        /*0004*/ 	.word	0x00000082


	//----- nvinfo : EIATTR_KPARAM_INFO
	.align		4
.L_31:
        /*0008*/ 	.byte	0x04, 0x17
        /*000a*/ 	.short	(.L_33 - .L_32)
.L_32:
        /*000c*/ 	.word	0x00000000
        /*0010*/ 	.short	0x0000
        /*0012*/ 	.short	0x0000
        /*0014*/ 	.byte	0x00, 0xf0, 0x01, 0x20


	//----- nvinfo : EIATTR_AT_ENTRY_FRAGMENTS
	.align		4
.L_33:
        /*0018*/ 	.byte	0x04, 0x4f
        /*001a*/ 	.short	(.L_35 - .L_34)


	//   ....[0]....
.L_34:
        /*001c*/ 	.word	0x00000006


	//----- nvinfo : EIATTR_RESERVED_SMEM_USED
	.align		4
.L_35:
        /*0020*/ 	.byte	0x01, 0x41
	.zero		2


	//----- nvinfo : EIATTR_SPARSE_MMA_MASK
	.align		4
        /*0024*/ 	.byte	0x03, 0x50
        /*0026*/ 	.short	0x0000


	//----- nvinfo : EIATTR_TCGEN05_1CTA_USED
	.align		4
        /*0028*/ 	.byte	0x01, 0x51
	.zero		2


	//----- nvinfo : EIATTR_MAXREG_COUNT
	.align		4
        /*002c*/ 	.byte	0x03, 0x1b
        /*002e*/ 	.short	0x00ff


	//----- nvinfo : EIATTR_NUM_BARRIERS
	.align		4
        /*0030*/ 	.byte	0x02, 0x4c
        /*0032*/ 	.byte	0x07
	.zero		1


	//----- nvinfo : EIATTR_EXTERNS
	.align		4
        /*0034*/ 	.byte	0x04, 0x0f
        /*0036*/ 	.short	(.L_37 - .L_36)


	//   ....[0]....
	.align		4
.L_36:
        /*0038*/ 	.word	index@(__assertfail)


	//----- nvinfo : EIATTR_MERCURY_ISA_VERSION
	.align		4
.L_37:
        /*003c*/ 	.byte	0x03, 0x5f
        /*003e*/ 	.short	0x0101


	//----- nvinfo : EIATTR_INT_WARP_WIDE_INSTR_OFFSETS
	.align		4
        /*0040*/ 	.byte	0x04, 0x31
        /*0042*/ 	.short	(.L_39 - .L_38)


	//   ....[0]....
.L_38:
        /*0044*/ 	.word	0x00001e60


	//   ....[1]....
        /*0048*/ 	.word	0x00003ae0


	//   ....[2]....
        /*004c*/ 	.word	0x00003b10


	//   ....[3]....
        /*0050*/ 	.word	0x00003b60


	//   ....[4]....
        /*0054*/ 	.word	0x00004470


	//   ....[5]....
        /*0058*/ 	.word	0x000044d0


	//   ....[6]....
        /*005c*/ 	.word	0x000045b0


	//   ....[7]....
        /*0060*/ 	.word	0x00004620


	//   ....[8]....
        /*0064*/ 	.word	0x00004730


	//   ....[9]....
        /*0068*/ 	.word	0x000047c0


	//   ....[10]....
        /*006c*/ 	.word	0x00004990


	//   ....[11]....
        /*0070*/ 	.word	0x00004af0


	//----- nvinfo : EIATTR_COOP_GROUP_MASK_REGIDS
	.align		4
.L_39:
        /*0074*/ 	.byte	0x04, 0x29
        /*0076*/ 	.short	(.L_41 - .L_40)


	//   ....[0]....
.L_40:
        /*0078*/ 	.word	0xffffffff


	//   ....[1]....
        /*007c*/ 	.word	0xffffffff


	//   ....[2]....
        /*0080*/ 	.word	0xffffffff


	//   ....[3]....
        /*0084*/ 	.word	0xffffffff


	//   ....[4]....
        /*0088*/ 	.word	0xffffffff


	//   ....[5]....
        /*008c*/ 	.word	0xffffffff


	//   ....[6]....
        /*0090*/ 	.word	0xffffffff


	//   ....[7]....
        /*0094*/ 	.word	0xffffffff


	//   ....[8]....
        /*0098*/ 	.word	0xffffffff


	//   ....[9]....
        /*009c*/ 	.word	0xffffffff


	//   ....[10]....
        /*00a0*/ 	.word	0xffffffff


	//   ....[11]....
        /*00a4*/ 	.word	0xffffffff


	//   ....[12]....
        /*00a8*/ 	.word	0xffffffff


	//----- nvinfo : EIATTR_COOP_GROUP_INSTR_OFFSETS
	.align		4
.L_41:
        /*00ac*/ 	.byte	0x04, 0x28
        /*00ae*/ 	.short	(.L_43 - .L_42)


	//   ....[0]....
.L_42:
        /*00b0*/ 	.word	0x00000090


	//   ....[1]....
        /*00b4*/ 	.word	0x000004d0


	//   ....[2]....
        /*00b8*/ 	.word	0x000006c0


	//   ....[3]....
        /*00bc*/ 	.word	0x00000860


	//   ....[4]....
        /*00c0*/ 	.word	0x00000960


	//   ....[5]....
        /*00c4*/ 	.word	0x00000ad0


	//   ....[6]....
        /*00c8*/ 	.word	0x00000c70


	//   ....[7]....
        /*00cc*/ 	.word	0x00001d40


	//   ....[8]....
        /*00d0*/ 	.word	0x00002d60


	//   ....[9]....
        /*00d4*/ 	.word	0x00002f70


	//   ....[10]....
        /*00d8*/ 	.word	0x00002fa0


	//   ....[11]....
        /*00dc*/ 	.word	0x000039d0


	//   ....[12]....
        /*00e0*/ 	.word	0x00003c00


	//----- nvinfo : EIATTR_VRC_CTA_INIT_COUNT
	.align		4
.L_43:
        /*00e4*/ 	.byte	0x02, 0x4a
        /*00e6*/ 	.byte	0x80
	.zero		1


	//----- nvinfo : EIATTR_SYSCALL_OFFSETS
	.align		4
        /*00e8*/ 	.byte	0x04, 0x46
        /*00ea*/ 	.short	(.L_45 - .L_44)


	//   ....[0]....
.L_44:
        /*00ec*/ 	.word	0x00005570


	//   ....[1]....
        /*00f0*/ 	.word	0x00005660


	//   ....[2]....
        /*00f4*/ 	.word	0x00005dd0


	//   ....[3]....
        /*00f8*/ 	.word	0x00006550


	//   ....[4]....
        /*00fc*/ 	.word	0x00006ca0


	//   ....[5]....
        /*0100*/ 	.word	0x000073f0


	//----- nvinfo : EIATTR_MBARRIER_INSTR_OFFSETS
	.align		4
.L_45:
        /*0104*/ 	.byte	0x04, 0x39
        /*0106*/ 	.short	(.L_47 - .L_46)


	//   ....[0]....
.L_46:
        /*0108*/ 	.word	0x000005b0
        /*010c*/ 	.word	0x000000ff
        /*0110*/ 	.word	0x00000000
        /*0114*/ 	.short	0x0100
        /*0116*/ 	.byte	0x05
	.zero		1


	//   ....[1]....
        /*0118*/ 	.word	0x000005c0
        /*011c*/ 	.word	0x000000ff
        /*0120*/ 	.word	0x00000040
        /*0124*/ 	.short	0x0100
        /*0126*/ 	.byte	0x05
	.zero		1


	//   ....[2]....
        /*0128*/ 	.word	0x000005d0
        /*012c*/ 	.word	0x000000ff
        /*0130*/ 	.word	0x00000008
        /*0134*/ 	.short	0x0100
        /*0136*/ 	.byte	0x05
	.zero		1


	//   ....[3]....
        /*0138*/ 	.word	0x000005e0
        /*013c*/ 	.word	0x000000ff
        /*0140*/ 	.word	0x00000048
        /*0144*/ 	.short	0x0100
        /*0146*/ 	.byte	0x05
	.zero		1


	//   ....[4]....
        /*0148*/ 	.word	0x000005f0
        /*014c*/ 	.word	0x000000ff
        /*0150*/ 	.word	0x00000010
        /*0154*/ 	.short	0x0100
        /*0156*/ 	.byte	0x05
	.zero		1


	//   ....[5]....
        /*0158*/ 	.word	0x00000600
        /*015c*/ 	.word	0x000000ff
        /*0160*/ 	.word	0x00000050
        /*0164*/ 	.short	0x0100
        /*0166*/ 	.byte	0x05
	.zero		1


	//   ....[6]....
        /*0168*/ 	.word	0x00000610
        /*016c*/ 	.word	0x000000ff
        /*0170*/ 	.word	0x00000018
        /*0174*/ 	.short	0x0100
        /*0176*/ 	.byte	0x05
	.zero		1


	//   ....[7]....
        /*0178*/ 	.word	0x00000620
        /*017c*/ 	.word	0x000000ff
        /*0180*/ 	.word	0x00000058
        /*0184*/ 	.short	0x0100
        /*0186*/ 	.byte	0x05
	.zero		1


	//   ....[8]....
        /*0188*/ 	.word	0x00000630
        /*018c*/ 	.word	0x000000ff
        /*0190*/ 	.word	0x00000020
        /*0194*/ 	.short	0x0100
        /*0196*/ 	.byte	0x05
	.zero		1


	//   ....[9]....
        /*0198*/ 	.word	0x00000640
        /*019c*/ 	.word	0x000000ff
        /*01a0*/ 	.word	0x00000060
        /*01a4*/ 	.short	0x0100
        /*01a6*/ 	.byte	0x05
	.zero		1


	//   ....[10]....
        /*01a8*/ 	.word	0x00000650
        /*01ac*/ 	.word	0x000000ff
        /*01b0*/ 	.word	0x00000028
        /*01b4*/ 	.short	0x0100
        /*01b6*/ 	.byte	0x05
	.zero		1


	//   ....[11]....
        /*01b8*/ 	.word	0x00000660
        /*01bc*/ 	.word	0x000000ff
        /*01c0*/ 	.word	0x00000068
        /*01c4*/ 	.short	0x0100
        /*01c6*/ 	.byte	0x05
	.zero		1


	//   ....[12]....
        /*01c8*/ 	.word	0x00000670
        /*01cc*/ 	.word	0x000000ff
        /*01d0*/ 	.word	0x00000030
        /*01d4*/ 	.short	0x0100
        /*01d6*/ 	.byte	0x05
	.zero		1


	//   ....[13]....
        /*01d8*/ 	.word	0x00000680
        /*01dc*/ 	.word	0x000000ff
        /*01e0*/ 	.word	0x00000070
        /*01e4*/ 	.short	0x0100
        /*01e6*/ 	.byte	0x05
	.zero		1


	//   ....[14]....
        /*01e8*/ 	.word	0x00000690
        /*01ec*/ 	.word	0x000000ff
        /*01f0*/ 	.word	0x00000038
        /*01f4*/ 	.short	0x0100
        /*01f6*/ 	.byte	0x05
	.zero		1


	//   ....[15]....
        /*01f8*/ 	.word	0x000006a0
        /*01fc*/ 	.word	0x000000ff
        /*0200*/ 	.word	0x00000078
        /*0204*/ 	.short	0x0100
        /*0206*/ 	.byte	0x05
	.zero		1


	//   ....[16]....
        /*0208*/ 	.word	0x000007d0
        /*020c*/ 	.word	0x000000ff
        /*0210*/ 	.word	0x00000080
        /*0214*/ 	.short	0x0100
        /*0216*/ 	.byte	0x07
	.zero		1


	//   ....[17]....
        /*0218*/ 	.word	0x000007e0
        /*021c*/ 	.word	0x000000ff
        /*0220*/ 	.word	0x000000a0
        /*0224*/ 	.short	0x0100
        /*0226*/ 	.byte	0x07
	.zero		1


	//   ....[18]....
        /*0228*/ 	.word	0x000007f0
        /*022c*/ 	.word	0x000000ff
        /*0230*/ 	.word	0x00000088
        /*0234*/ 	.short	0x0100
        /*0236*/ 	.byte	0x07
	.zero		1


	//   ....[19]....
        /*0238*/ 	.word	0x00000800
        /*023c*/ 	.word	0x000000ff
        /*0240*/ 	.word	0x000000a8
        /*0244*/ 	.short	0x0100
        /*0246*/ 	.byte	0x07
	.zero		1


	//   ....[20]....
        /*0248*/ 	.word	0x00000810
        /*024c*/ 	.word	0x000000ff
        /*0250*/ 	.word	0x00000090
        /*0254*/ 	.short	0x0100
        /*0256*/ 	.byte	0x07
	.zero		1


	//   ....[21]....
        /*0258*/ 	.word	0x00000820
        /*025c*/ 	.word	0x000000ff
        /*0260*/ 	.word	0x000000b0
        /*0264*/ 	.short	0x0100
        /*0266*/ 	.byte	0x07
	.zero		1


	//   ....[22]....
        /*0268*/ 	.word	0x00000830
        /*026c*/ 	.word	0x000000ff
        /*0270*/ 	.word	0x00000098
        /*0274*/ 	.short	0x0100
        /*0276*/ 	.byte	0x07
	.zero		1


	//   ....[23]....
        /*0278*/ 	.word	0x00000840
        /*027c*/ 	.word	0x000000ff
        /*0280*/ 	.word	0x000000b8
        /*0284*/ 	.short	0x0100
        /*0286*/ 	.byte	0x07
	.zero		1


	//   ....[24]....
        /*0288*/ 	.word	0x00000930
        /*028c*/ 	.word	0x000000ff
        /*0290*/ 	.word	0x000000c0
        /*0294*/ 	.short	0x0100
        /*0296*/ 	.byte	0x05
	.zero		1


	//   ....[25]....
        /*0298*/ 	.word	0x00000940
        /*029c*/ 	.word	0x000000ff
        /*02a0*/ 	.word	0x000000c8
        /*02a4*/ 	.short	0x0100
        /*02a6*/ 	.byte	0x05
	.zero		1


	//   ....[26]....
        /*02a8*/ 	.word	0x00000a80
        /*02ac*/ 	.word	0x000000ff
        /*02b0*/ 	.word	0x000000d0
        /*02b4*/ 	.short	0x0100
        /*02b6*/ 	.byte	0x05
	.zero		1


	//   ....[27]....
        /*02b8*/ 	.word	0x00000a90
        /*02bc*/ 	.word	0x000000ff
        /*02c0*/ 	.word	0x000000e0
        /*02c4*/ 	.short	0x0100
        /*02c6*/ 	.byte	0x05
	.zero		1


	//   ....[28]....
        /*02c8*/ 	.word	0x00000aa0
        /*02cc*/ 	.word	0x000000ff
        /*02d0*/ 	.word	0x000000d8
        /*02d4*/ 	.short	0x0100
        /*02d6*/ 	.byte	0x05
	.zero		1


	//   ....[29]....
        /*02d8*/ 	.word	0x00000ab0
        /*02dc*/ 	.word	0x000000ff
        /*02e0*/ 	.word	0x000000e8
        /*02e4*/ 	.short	0x0100
        /*02e6*/ 	.byte	0x05
	.zero		1


	//   ....[30]....
        /*02e8*/ 	.word	0x00000be0
        /*02ec*/ 	.word	0x000000ff
        /*02f0*/ 	.word	0x000000f0
        /*02f4*/ 	.short	0x0100
        /*02f6*/ 	.byte	0x07
	.zero		1


	//   ....[31]....
        /*02f8*/ 	.word	0x00000bf0
        /*02fc*/ 	.word	0x000000ff
        /*0300*/ 	.word	0x00000110
        /*0304*/ 	.short	0x0100
        /*0306*/ 	.byte	0x07
	.zero		1


	//   ....[32]....
        /*0308*/ 	.word	0x00000c00
        /*030c*/ 	.word	0x000000ff
        /*0310*/ 	.word	0x000000f8
        /*0314*/ 	.short	0x0100
        /*0316*/ 	.byte	0x07
	.zero		1


	//   ....[33]....
        /*0318*/ 	.word	0x00000c10
        /*031c*/ 	.word	0x000000ff
        /*0320*/ 	.word	0x00000118
        /*0324*/ 	.short	0x0100
        /*0326*/ 	.byte	0x07
	.zero		1


	//   ....[34]....
        /*0328*/ 	.word	0x00000c20
        /*032c*/ 	.word	0x000000ff
        /*0330*/ 	.word	0x00000100
        /*0334*/ 	.short	0x0100
        /*0336*/ 	.byte	0x07
	.zero		1


	//   ....[35]....
        /*0338*/ 	.word	0x00000c30
        /*033c*/ 	.word	0x000000ff
        /*0340*/ 	.word	0x00000120
        /*0344*/ 	.short	0x0100
        /*0346*/ 	.byte	0x07
	.zero		1


	//   ....[36]....
        /*0348*/ 	.word	0x00000c40
        /*034c*/ 	.word	0x000000ff
        /*0350*/ 	.word	0x00000108
        /*0354*/ 	.short	0x0100
        /*0356*/ 	.byte	0x07
	.zero		1


	//   ....[37]....
        /*0358*/ 	.word	0x00000c50
        /*035c*/ 	.word	0x000000ff
        /*0360*/ 	.word	0x00000128
        /*0364*/ 	.short	0x0100
        /*0366*/ 	.byte	0x07
	.zero		1


	//   ....[38]....
        /*0368*/ 	.word	0x00000d40
        /*036c*/ 	.word	0x000000ff
        /*0370*/ 	.word	0x00000130
        /*0374*/ 	.short	0x0100
        /*0376*/ 	.byte	0x05
	.zero		1


	//   ....[39]....
        /*0378*/ 	.word	0x00000d50
        /*037c*/ 	.word	0x000000ff
        /*0380*/ 	.word	0x00000140
        /*0384*/ 	.short	0x0100
        /*0386*/ 	.byte	0x05
	.zero		1


	//   ....[40]....
        /*0388*/ 	.word	0x00000d60
        /*038c*/ 	.word	0x000000ff
        /*0390*/ 	.word	0x00000138
        /*0394*/ 	.short	0x0100
        /*0396*/ 	.byte	0x05
	.zero		1


	//   ....[41]....
        /*0398*/ 	.word	0x00000d70
        /*039c*/ 	.word	0x000000ff
        /*03a0*/ 	.word	0x00000148
        /*03a4*/ 	.short	0x0100
        /*03a6*/ 	.byte	0x05
	.zero		1


	//   ....[42]....
        /*03a8*/ 	.word	0x00001640
        /*03ac*/ 	.word	0x00000002
        /*03b0*/ 	.word	0x00000140
        /*03b4*/ 	.short	0x010a
        /*03b6*/ 	.byte	0xff
	.zero		1


	//   ....[43]....
        /*03b8*/ 	.word	0x00001670
        /*03bc*/ 	.word	0x00000002
        /*03c0*/ 	.word	0x00000130
        /*03c4*/ 	.short	0x0101
        /*03c6*/ 	.byte	0xff
	.zero		1


	//   ....[44]....
        /*03c8*/ 	.word	0x00001740
        /*03cc*/ 	.word	0x000000ff
        /*03d0*/ 	.word	0x00000040
        /*03d4*/ 	.short	0x010a
        /*03d6*/ 	.byte	0x08
	.zero		1


	//   ....[45]....
        /*03d8*/ 	.word	0x000017e0
        /*03dc*/ 	.word	0x000000ff
        /*03e0*/ 	.word	0x00000040
        /*03e4*/ 	.short	0x010a
        /*03e6*/ 	.byte	0x21
	.zero		1


	//   ....[46]....
        /*03e8*/ 	.word	0x00001930
        /*03ec*/ 	.word	0x000000ff
        /*03f0*/ 	.word	0x00000040
        /*03f4*/ 	.short	0x010a
        /*03f6*/ 	.byte	0x08
	.zero		1


	//   ....[47]....
        /*03f8*/ 	.word	0x00001a40
        /*03fc*/ 	.word	0x000000ff
        /*0400*/ 	.word	0x000000c8
        /*0404*/ 	.short	0x0101
        /*0406*/ 	.byte	0x04
	.zero		1


	//   ....[48]....
        /*0408*/ 	.word	0x00001a60
        /*040c*/ 	.word	0x000000ff
        /*0410*/ 	.word	0x00000040
        /*0414*/ 	.short	0x010a
        /*0416*/ 	.byte	0x08
	.zero		1


	//   ....[49]....
        /*0418*/ 	.word	0x00001ae0
        /*041c*/ 	.word	0x000000ff
        /*0420*/ 	.word	0x00000040
        /*0424*/ 	.short	0x010a
        /*0426*/ 	.byte	0x11
	.zero		1


	//   ....[50]....
        /*0428*/ 	.word	0x00001c30
        /*042c*/ 	.word	0x000000ff
        /*0430*/ 	.word	0x00000040
        /*0434*/ 	.short	0x010a
        /*0436*/ 	.byte	0x08
	.zero		1


	//   ....[51]....
        /*0438*/ 	.word	0x00001d70
        /*043c*/ 	.word	0x00000002
        /*0440*/ 	.word	0x000000d0
        /*0444*/ 	.short	0x010a
        /*0446*/ 	.byte	0xff
	.zero		1


	//   ....[52]....
        /*0448*/ 	.word	0x00001e30
        /*044c*/ 	.word	0x00000002
        /*0450*/ 	.word	0x00000000
        /*0454*/ 	.short	0x0101
        /*0456*/ 	.byte	0xff
	.zero		1


	//   ....[53]....
        /*0458*/ 	.word	0x00002390
        /*045c*/ 	.word	0x000000ff
        /*0460*/ 	.word	0x00000000
        /*0464*/ 	.short	0x010a
        /*0466*/ 	.byte	0x05
	.zero		1


	//   ....[54]....
        /*0468*/ 	.word	0x00002420
        /*046c*/ 	.word	0x000000ff
        /*0470*/ 	.word	0x00000000
        /*0474*/ 	.short	0x010a
        /*0476*/ 	.byte	0x05
	.zero		1


	//   ....[55]....
        /*0478*/ 	.word	0x000024b0
        /*047c*/ 	.word	0x000000ff
        /*0480*/ 	.word	0x00000000
        /*0484*/ 	.short	0x010a
        /*0486*/ 	.byte	0x05
	.zero		1


	//   ....[56]....
        /*0488*/ 	.word	0x00002540
        /*048c*/ 	.word	0x000000ff
        /*0490*/ 	.word	0x00000000
        /*0494*/ 	.short	0x010a
        /*0496*/ 	.byte	0x05
	.zero		1


	//   ....[57]....
        /*0498*/ 	.word	0x000025d0
        /*049c*/ 	.word	0x000000ff
        /*04a0*/ 	.word	0x00000000
        /*04a4*/ 	.short	0x010a
        /*04a6*/ 	.byte	0x05
	.zero		1


	//   ....[58]....
        /*04a8*/ 	.word	0x00002660
        /*04ac*/ 	.word	0x000000ff
        /*04b0*/ 	.word	0x00000000
        /*04b4*/ 	.short	0x010a
        /*04b6*/ 	.byte	0x05
	.zero		1


	//   ....[59]....
        /*04b8*/ 	.word	0x000026f0
        /*04bc*/ 	.word	0x000000ff
        /*04c0*/ 	.word	0x00000000
        /*04c4*/ 	.short	0x010a
        /*04c6*/ 	.byte	0x05
	.zero		1


	//   ....[60]....
        /*04c8*/ 	.word	0x00002790
        /*04cc*/ 	.word	0x00000000
        /*04d0*/ 	.word	0x00000000
        /*04d4*/ 	.short	0x010a
        /*04d6*/ 	.byte	0xff
	.zero		1


	//   ....[61]....
        /*04d8*/ 	.word	0x000028b0
        /*04dc*/ 	.word	0x00000000
        /*04e0*/ 	.word	0x00000130
        /*04e4*/ 	.short	0x010a
        /*04e6*/ 	.byte	0xff
	.zero		1


	//   ....[62]....
        /*04e8*/ 	.word	0x00002920
        /*04ec*/ 	.word	0x00000000
        /*04f0*/ 	.word	0x00000000
        /*04f4*/ 	.short	0x0101
        /*04f6*/ 	.byte	0xff
	.zero		1


	//   ....[63]....
        /*04f8*/ 	.word	0x00002940
        /*04fc*/ 	.word	0x000000ff
        /*0500*/ 	.word	0x000000e0
        /*0504*/ 	.short	0x010a
        /*0506*/ 	.byte	0x05
	.zero		1


	//   ....[64]....
        /*0508*/ 	.word	0x00002a60
        /*050c*/ 	.word	0x00000000
        /*0510*/ 	.word	0x000000d0
        /*0514*/ 	.short	0x010a
        /*0516*/ 	.byte	0xff
	.zero		1


	//   ....[65]....
        /*0518*/ 	.word	0x00002b60
        /*051c*/ 	.word	0x00000000
        /*0520*/ 	.word	0x00000000
        /*0524*/ 	.short	0x0101
        /*0526*/ 	.byte	0xff
	.zero		1


	//   ....[66]....
        /*0528*/ 	.word	0x00002bf0
        /*052c*/ 	.word	0x000000ff
        /*0530*/ 	.word	0x000000e0
        /*0534*/ 	.short	0x0106
        /*0536*/ 	.byte	0x05
	.zero		1


	//   ....[67]....
        /*0538*/ 	.word	0x00002c10
        /*053c*/ 	.word	0x000000ff
        /*0540*/ 	.word	0x000000e0
        /*0544*/ 	.short	0x010a
        /*0546*/ 	.byte	0x05
	.zero		1


	//   ....[68]....
        /*0548*/ 	.word	0x00002ca0
        /*054c*/ 	.word	0x000000ff
        /*0550*/ 	.word	0x000000e0
        /*0554*/ 	.short	0x0106
        /*0556*/ 	.byte	0x04
	.zero		1


	//   ....[69]....
        /*0558*/ 	.word	0x00002ce0
        /*055c*/ 	.word	0x00000000
        /*0560*/ 	.word	0x000000e0
        /*0564*/ 	.short	0x010a
        /*0566*/ 	.byte	0xff
	.zero		1


	//   ....[70]....
        /*0568*/ 	.word	0x00003220
        /*056c*/ 	.word	0x00000000
        /*0570*/ 	.word	0x000000d0
        /*0574*/ 	.short	0x010a
        /*0576*/ 	.byte	0xff
	.zero		1


	//   ....[71]....
        /*0578*/ 	.word	0x00003330
        /*057c*/ 	.word	0x00000003
        /*0580*/ 	.word	0x00000000
        /*0584*/ 	.short	0x0101
        /*0586*/ 	.byte	0xff
	.zero		1


	//   ....[72]....
        /*0588*/ 	.word	0x00003340
        /*058c*/ 	.word	0x000000ff
        /*0590*/ 	.word	0x00000000
        /*0594*/ 	.short	0x010a
        /*0596*/ 	.byte	0x06
	.zero		1


	//   ....[73]....
        /*0598*/ 	.word	0x00003360
        /*059c*/ 	.word	0x000000ff
        /*05a0*/ 	.word	0x00000110
        /*05a4*/ 	.short	0x010a
        /*05a6*/ 	.byte	0x07
	.zero		1


	//   ....[74]....
        /*05a8*/ 	.word	0x00003430
        /*05ac*/ 	.word	0x000000ff
        /*05b0*/ 	.word	0x00000000
        /*05b4*/ 	.short	0x010a
        /*05b6*/ 	.byte	0x06
	.zero		1


	//   ....[75]....
        /*05b8*/ 	.word	0x00003560
        /*05bc*/ 	.word	0x000000ff
        /*05c0*/ 	.word	0x00000000
        /*05c4*/ 	.short	0x010a
        /*05c6*/ 	.byte	0x1a
	.zero		1


	//   ....[76]....
        /*05c8*/ 	.word	0x00003800
        /*05cc*/ 	.word	0x000000ff
        /*05d0*/ 	.word	0x00000000
        /*05d4*/ 	.short	0x010a
        /*05d6*/ 	.byte	0x06
	.zero		1


	//   ....[77]....
        /*05d8*/ 	.word	0x00003890
        /*05dc*/ 	.word	0x000000ff
        /*05e0*/ 	.word	0x00000000
        /*05e4*/ 	.short	0x010a
        /*05e6*/ 	.byte	0x06
	.zero		1


	//   ....[78]....
        /*05e8*/ 	.word	0x00003920
        /*05ec*/ 	.word	0x000000ff
        /*05f0*/ 	.word	0x00000000
        /*05f4*/ 	.short	0x010a
        /*05f6*/ 	.byte	0x06
	.zero		1


	//   ....[79]....
        /*05f8*/ 	.word	0x000039b0
        /*05fc*/ 	.word	0x000000ff
        /*0600*/ 	.word	0x00000000
        /*0604*/ 	.short	0x010a
        /*0606*/ 	.byte	0x07
	.zero		1


	//   ....[80]....
        /*0608*/ 	.word	0x00003e20
        /*060c*/ 	.word	0x00000000
        /*0610*/ 	.word	0x000000d0
        /*0614*/ 	.short	0x010a
        /*0616*/ 	.byte	0xff
	.zero		1


	//   ....[81]....
        /*0618*/ 	.word	0x00003ee0
        /*061c*/ 	.word	0x00000000
        /*0620*/ 	.word	0x00000000
        /*0624*/ 	.short	0x0101
        /*0626*/ 	.byte	0xff
	.zero		1


	//   ....[82]....
        /*0628*/ 	.word	0x00004200
        /*062c*/ 	.word	0x000000ff
        /*0630*/ 	.word	0x000000c8
        /*0634*/ 	.short	0x010a
        /*0636*/ 	.byte	0x07
	.zero		1


	//   ....[83]....
        /*0638*/ 	.word	0x000043f0
        /*063c*/ 	.word	0x000000ff
        /*0640*/ 	.word	0x000000a0
        /*0644*/ 	.short	0x010a
        /*0646*/ 	.byte	0x07
	.zero		1


	//   ....[84]....
        /*0648*/ 	.word	0x00004560
        /*064c*/ 	.word	0x000000ff
        /*0650*/ 	.word	0x00000080
        /*0654*/ 	.short	0x010b
        /*0656*/ 	.byte	0x07
	.zero		1


	//   ....[85]....
        /*0658*/ 	.word	0x00004570
        /*065c*/ 	.word	0x000000ff
        /*0660*/ 	.word	0x00000000
        /*0664*/ 	.short	0x0101
        /*0666*/ 	.byte	0x08
	.zero		1


	//   ....[86]....
        /*0668*/ 	.word	0x00004580
        /*066c*/ 	.word	0x000000ff
        /*0670*/ 	.word	0x000000a8
        /*0674*/ 	.short	0x010a
        /*0676*/ 	.byte	0x07
	.zero		1


	//   ....[87]....
        /*0678*/ 	.word	0x000046d0
        /*067c*/ 	.word	0x000000ff
        /*0680*/ 	.word	0x00000088
        /*0684*/ 	.short	0x010b
        /*0686*/ 	.byte	0x07
	.zero		1


	//   ....[88]....
        /*0688*/ 	.word	0x000046e0
        /*068c*/ 	.word	0x000000ff
        /*0690*/ 	.word	0x00000000
        /*0694*/ 	.short	0x0101
        /*0696*/ 	.byte	0x08
	.zero		1


	//   ....[89]....
        /*0698*/ 	.word	0x000046f0
        /*069c*/ 	.word	0x000000ff
        /*06a0*/ 	.word	0x000000b0
        /*06a4*/ 	.short	0x010a
        /*06a6*/ 	.byte	0x07
	.zero		1


	//   ....[90]....
        /*06a8*/ 	.word	0x00004870
        /*06ac*/ 	.word	0x000000ff
        /*06b0*/ 	.word	0x00000090
        /*06b4*/ 	.short	0x010b
        /*06b6*/ 	.byte	0x07
	.zero		1


	//   ....[91]....
        /*06b8*/ 	.word	0x000048b0
        /*06bc*/ 	.word	0x000000ff
        /*06c0*/ 	.word	0x00000000
        /*06c4*/ 	.short	0x0101
        /*06c6*/ 	.byte	0x08
	.zero		1


	//   ....[92]....
        /*06c8*/ 	.word	0x000048f0
        /*06cc*/ 	.word	0x000000ff
        /*06d0*/ 	.word	0x000000b8
        /*06d4*/ 	.short	0x010a
        /*06d6*/ 	.byte	0x07
	.zero		1


	//   ....[93]....
        /*06d8*/ 	.word	0x00004b30
        /*06dc*/ 	.word	0x000000ff
        /*06e0*/ 	.word	0x00000098
        /*06e4*/ 	.short	0x010b
        /*06e6*/ 	.byte	0x07
	.zero		1


	//   ....[94]....
        /*06e8*/ 	.word	0x00004b50
        /*06ec*/ 	.word	0x000000ff
        /*06f0*/ 	.word	0x00000000
        /*06f4*/ 	.short	0x0101
        /*06f6*/ 	.byte	0x0d
	.zero		1


	//   ....[95]....
        /*06f8*/ 	.word	0x00004b80
        /*06fc*/ 	.word	0x000000ff
        /*0700*/ 	.word	0x000000a0
        /*0704*/ 	.short	0x010a
        /*0706*/ 	.byte	0x07
	.zero		1


	//   ....[96]....
        /*0708*/ 	.word	0x00004ba0
        /*070c*/ 	.word	0x000000ff
        /*0710*/ 	.word	0x000000a8
        /*0714*/ 	.short	0x010a
        /*0716*/ 	.byte	0x07
	.zero		1


	//   ....[97]....
        /*0718*/ 	.word	0x00004bc0
        /*071c*/ 	.word	0x000000ff
        /*0720*/ 	.word	0x000000b0
        /*0724*/ 	.short	0x010a
        /*0726*/ 	.byte	0x07
	.zero		1


	//   ....[98]....
        /*0728*/ 	.word	0x00004c00
        /*072c*/ 	.word	0x00000000
        /*0730*/ 	.word	0x000000b8
        /*0734*/ 	.short	0x010a
        /*0736*/ 	.byte	0xff
	.zero		1


	//   ....[99]....
        /*0738*/ 	.word	0x00004f30
        /*073c*/ 	.word	0x00000000
        /*0740*/ 	.word	0x000000d0
        /*0744*/ 	.short	0x010a
        /*0746*/ 	.byte	0xff
	.zero		1


	//   ....[100]....
        /*0748*/ 	.word	0x00005040
        /*074c*/ 	.word	0x00000000
        /*0750*/ 	.word	0x00000000
        /*0754*/ 	.short	0x0101
        /*0756*/ 	.byte	0xff
	.zero		1


	//   ....[101]....
        /*0758*/ 	.word	0x00005a90
        /*075c*/ 	.word	0x000000ff
        /*0760*/ 	.word	0x00000080
        /*0764*/ 	.short	0x010a
        /*0766*/ 	.byte	0x30
	.zero		1


	//   ....[102]....
        /*0768*/ 	.word	0x00005ad0
        /*076c*/ 	.word	0x00000054
        /*0770*/ 	.word	0x000000f0
        /*0774*/ 	.short	0x010a
        /*0776*/ 	.byte	0xff
	.zero		1


	//   ....[103]....
        /*0778*/ 	.word	0x00005bc0
        /*077c*/ 	.word	0x000000ff
        /*0780*/ 	.word	0x00000080
        /*0784*/ 	.short	0x010a
        /*0786*/ 	.byte	0x30
	.zero		1


	//   ....[104]....
        /*0788*/ 	.word	0x00005cb0
        /*078c*/ 	.word	0x00000054
        /*0790*/ 	.word	0x000000f0
        /*0794*/ 	.short	0x010a
        /*0796*/ 	.byte	0xff
	.zero		1


	//   ....[105]....
        /*0798*/ 	.word	0x00006280
        /*079c*/ 	.word	0x00000000
        /*07a0*/ 	.word	0x00000000
        /*07a4*/ 	.short	0x0101
        /*07a6*/ 	.byte	0xff
	.zero		1


	//   ....[106]....
        /*07a8*/ 	.word	0x00006290
        /*07ac*/ 	.word	0x00000002
        /*07b0*/ 	.word	0x00000080
        /*07b4*/ 	.short	0x010a
        /*07b6*/ 	.byte	0xff
	.zero		1


	//   ....[107]....
        /*07b8*/ 	.word	0x00006370
        /*07bc*/ 	.word	0x00000002
        /*07c0*/ 	.word	0x00000080
        /*07c4*/ 	.short	0x010a
        /*07c6*/ 	.byte	0xff
	.zero		1


	//   ....[108]....
        /*07c8*/ 	.word	0x000069d0
        /*07cc*/ 	.word	0x00000010
        /*07d0*/ 	.word	0x00000000
        /*07d4*/ 	.short	0x0101
        /*07d6*/ 	.byte	0xff
	.zero		1


	//   ....[109]....
        /*07d8*/ 	.word	0x000069f0
        /*07dc*/ 	.word	0x00000000
        /*07e0*/ 	.word	0x00000080
        /*07e4*/ 	.short	0x010a
        /*07e6*/ 	.byte	0xff
	.zero		1


	//   ....[110]....
        /*07e8*/ 	.word	0x00006ac0
        /*07ec*/ 	.word	0x00000000
        /*07f0*/ 	.word	0x00000080
        /*07f4*/ 	.short	0x010a
        /*07f6*/ 	.byte	0xff
	.zero		1


	//   ....[111]....
        /*07f8*/ 	.word	0x00007120
        /*07fc*/ 	.word	0x00000010
        /*0800*/ 	.word	0x00000000
        /*0804*/ 	.short	0x0101
        /*0806*/ 	.byte	0xff
	.zero		1


	//   ....[112]....
        /*0808*/ 	.word	0x00007140
        /*080c*/ 	.word	0x00000000
        /*0810*/ 	.word	0x00000080
        /*0814*/ 	.short	0x010a
        /*0816*/ 	.byte	0xff
	.zero		1


	//   ....[113]....
        /*0818*/ 	.word	0x00007210
        /*081c*/ 	.word	0x00000000
        /*0820*/ 	.word	0x00000080
        /*0824*/ 	.short	0x010a
        /*0826*/ 	.byte	0xff
	.zero		1


	//   ....[114]....
        /*0828*/ 	.word	0x00007490
        /*082c*/ 	.word	0x000000ff
        /*0830*/ 	.word	0x00000000
        /*0834*/ 	.short	0x0101
        /*0836*/ 	.byte	0x05
	.zero		1


	//   ....[115]....
        /*0838*/ 	.word	0x000078d0
        /*083c*/ 	.word	0x00000000
        /*0840*/ 	.word	0x00000000
        /*0844*/ 	.short	0x0101
        /*0846*/ 	.byte	0xff
	.zero		1


	//   ....[116]....
        /*0848*/ 	.word	0x00007b40
        /*084c*/ 	.word	0x000000ff
        /*0850*/ 	.word	0x00000000
        /*0854*/ 	.short	0x0101
        /*0856*/ 	.byte	0x04
	.zero		1


	//   ....[117]....
        /*0858*/ 	.word	0x00007b60
        /*085c*/ 	.word	0x00000002
        /*0860*/ 	.word	0x00000140
        /*0864*/ 	.short	0x010a
        /*0866*/ 	.byte	0xff
	.zero		1


	//   ....[118]....
        /*0868*/ 	.word	0x00007bc0
        /*086c*/ 	.word	0x00000002
        /*0870*/ 	.word	0x00000040
        /*0874*/ 	.short	0x010a
        /*0876*/ 	.byte	0xff
	.zero		1


	//   ....[119]....
        /*0878*/ 	.word	0x00007c20
        /*087c*/ 	.word	0x00000002
        /*0880*/ 	.word	0x00000040
        /*0884*/ 	.short	0x010a
        /*0886*/ 	.byte	0xff
	.zero		1


	//   ....[120]....
        /*0888*/ 	.word	0x00007c70
        /*088c*/ 	.word	0x00000002
        /*0890*/ 	.word	0x000000d0
        /*0894*/ 	.short	0x010a
        /*0896*/ 	.byte	0xff
	.zero		1


	//   ....[121]....
        /*0898*/ 	.word	0x00007cd0
        /*089c*/ 	.word	0x00000000
        /*08a0*/ 	.word	0x00000000
        /*08a4*/ 	.short	0x010a
        /*08a6*/ 	.byte	0xff
	.zero		1


	//   ....[122]....
        /*08a8*/ 	.word	0x00007d30
        /*08ac*/ 	.word	0x00000000
        /*08b0*/ 	.word	0x00000000
        /*08b4*/ 	.short	0x010a
        /*08b6*/ 	.byte	0xff
	.zero		1


	//   ....[123]....
        /*08b8*/ 	.word	0x00007d90
        /*08bc*/ 	.word	0x00000000
        /*08c0*/ 	.word	0x00000000
        /*08c4*/ 	.short	0x010a
        /*08c6*/ 	.byte	0xff
	.zero		1


	//   ....[124]....
        /*08c8*/ 	.word	0x00007df0
        /*08cc*/ 	.word	0x00000000
        /*08d0*/ 	.word	0x00000000
        /*08d4*/ 	.short	0x010a
        /*08d6*/ 	.byte	0xff
	.zero		1


	//   ....[125]....
        /*08d8*/ 	.word	0x00007e50
        /*08dc*/ 	.word	0x00000000
        /*08e0*/ 	.word	0x00000000
        /*08e4*/ 	.short	0x010a
        /*08e6*/ 	.byte	0xff
	.zero		1


	//   ....[126]....
        /*08e8*/ 	.word	0x00007eb0
        /*08ec*/ 	.word	0x00000000
        /*08f0*/ 	.word	0x00000000
        /*08f4*/ 	.short	0x010a
        /*08f6*/ 	.byte	0xff
	.zero		1


	//   ....[127]....
        /*08f8*/ 	.word	0x00007f10
        /*08fc*/ 	.word	0x00000000
        /*0900*/ 	.word	0x00000000
        /*0904*/ 	.short	0x010a
        /*0906*/ 	.byte	0xff
	.zero		1


	//   ....[128]....
        /*0908*/ 	.word	0x00007f60
        /*090c*/ 	.word	0x00000000
        /*0910*/ 	.word	0x00000130
        /*0914*/ 	.short	0x010a
        /*0916*/ 	.byte	0xff
	.zero		1


	//   ....[129]....
        /*0918*/ 	.word	0x00007fc0
        /*091c*/ 	.word	0x00000000
        /*0920*/ 	.word	0x000000e0
        /*0924*/ 	.short	0x010a
        /*0926*/ 	.byte	0xff
	.zero		1


	//   ....[130]....
        /*0928*/ 	.word	0x00008010
        /*092c*/ 	.word	0x00000000
        /*0930*/ 	.word	0x000000d0
        /*0934*/ 	.short	0x010a
        /*0936*/ 	.byte	0xff
	.zero		1


	//   ....[131]....
        /*0938*/ 	.word	0x00008070
        /*093c*/ 	.word	0x00000000
        /*0940*/ 	.word	0x000000e0
        /*0944*/ 	.short	0x010a
        /*0946*/ 	.byte	0xff
	.zero		1


	//   ....[132]....
        /*0948*/ 	.word	0x000080c0
        /*094c*/ 	.word	0x00000000
        /*0950*/ 	.word	0x000000d0
        /*0954*/ 	.short	0x010a
        /*0956*/ 	.byte	0xff
	.zero		1


	//   ....[133]....
        /*0958*/ 	.word	0x00008120
        /*095c*/ 	.word	0x00000002
        /*0960*/ 	.word	0x00000110
        /*0964*/ 	.short	0x010a
        /*0966*/ 	.byte	0xff
	.zero		1


	//   ....[134]....
        /*0968*/ 	.word	0x00008180
        /*096c*/ 	.word	0x00000000
        /*0970*/ 	.word	0x00000000
        /*0974*/ 	.short	0x010a
        /*0976*/ 	.byte	0xff
	.zero		1


	//   ....[135]....
        /*0978*/ 	.word	0x000081e0
        /*097c*/ 	.word	0x00000000
        /*0980*/ 	.word	0x00000000
        /*0984*/ 	.short	0x010a
        /*0986*/ 	.byte	0xff
	.zero		1


	//   ....[136]....
        /*0988*/ 	.word	0x00008240
        /*098c*/ 	.word	0x00000000
        /*0990*/ 	.word	0x00000000
        /*0994*/ 	.short	0x010a
        /*0996*/ 	.byte	0xff
	.zero		1


	//   ....[137]....
        /*0998*/ 	.word	0x000082a0
        /*099c*/ 	.word	0x00000000
        /*09a0*/ 	.word	0x00000000
        /*09a4*/ 	.short	0x010a
        /*09a6*/ 	.byte	0xff
	.zero		1


	//   ....[138]....
        /*09a8*/ 	.word	0x00008300
        /*09ac*/ 	.word	0x00000000
        /*09b0*/ 	.word	0x00000000
        /*09b4*/ 	.short	0x010a
        /*09b6*/ 	.byte	0xff
	.zero		1


	//   ....[139]....
        /*09b8*/ 	.word	0x00008350
        /*09bc*/ 	.word	0x00000000
        /*09c0*/ 	.word	0x000000d0
        /*09c4*/ 	.short	0x010a
        /*09c6*/ 	.byte	0xff
	.zero		1


	//   ....[140]....
        /*09c8*/ 	.word	0x000083b0
        /*09cc*/ 	.word	0x00000000
        /*09d0*/ 	.word	0x000000c8
        /*09d4*/ 	.short	0x010a
        /*09d6*/ 	.byte	0xff
	.zero		1


	//   ....[141]....
        /*09d8*/ 	.word	0x00008410
        /*09dc*/ 	.word	0x00000000
        /*09e0*/ 	.word	0x000000a0
        /*09e4*/ 	.short	0x010a
        /*09e6*/ 	.byte	0xff
	.zero		1


	//   ....[142]....
        /*09e8*/ 	.word	0x00008470
        /*09ec*/ 	.word	0x00000000
        /*09f0*/ 	.word	0x000000a8
        /*09f4*/ 	.short	0x010a
        /*09f6*/ 	.byte	0xff
	.zero		1


	//   ....[143]....
        /*09f8*/ 	.word	0x000084d0
        /*09fc*/ 	.word	0x00000000
        /*0a00*/ 	.word	0x000000b0
        /*0a04*/ 	.short	0x010a
        /*0a06*/ 	.byte	0xff
	.zero		1


	//   ....[144]....
        /*0a08*/ 	.word	0x00008530
        /*0a0c*/ 	.word	0x00000000
        /*0a10*/ 	.word	0x000000b8
        /*0a14*/ 	.short	0x010a
        /*0a16*/ 	.byte	0xff
	.zero		1


	//   ....[145]....
        /*0a18*/ 	.word	0x00008590
        /*0a1c*/ 	.word	0x00000000
        /*0a20*/ 	.word	0x000000a0
        /*0a24*/ 	.short	0x010a
        /*0a26*/ 	.byte	0xff
	.zero		1


	//   ....[146]....
        /*0a28*/ 	.word	0x000085f0
        /*0a2c*/ 	.word	0x00000000
        /*0a30*/ 	.word	0x000000a8
        /*0a34*/ 	.short	0x010a
        /*0a36*/ 	.byte	0xff
	.zero		1


	//   ....[147]....
        /*0a38*/ 	.word	0x00008650
        /*0a3c*/ 	.word	0x00000000
        /*0a40*/ 	.word	0x000000b0
        /*0a44*/ 	.short	0x010a
        /*0a46*/ 	.byte	0xff
	.zero		1


	//   ....[148]....
        /*0a48*/ 	.word	0x000086a0
        /*0a4c*/ 	.word	0x00000000
        /*0a50*/ 	.word	0x000000d0
        /*0a54*/ 	.short	0x010a
        /*0a56*/ 	.byte	0xff
	.zero		1


	//   ....[149]....
        /*0a58*/ 	.word	0x00008700
        /*0a5c*/ 	.word	0x00000002
        /*0a60*/ 	.word	0x00000080
        /*0a64*/ 	.short	0x010a
        /*0a66*/ 	.byte	0xff
	.zero		1


	//   ....[150]....
        /*0a68*/ 	.word	0x00008750
        /*0a6c*/ 	.word	0x00000054
        /*0a70*/ 	.word	0x000000f0
        /*0a74*/ 	.short	0x010a
        /*0a76*/ 	.byte	0xff
	.zero		1


	//   ....[151]....
        /*0a78*/ 	.word	0x000087a0
        /*0a7c*/ 	.word	0x00000002
        /*0a80*/ 	.word	0x00000080
        /*0a84*/ 	.short	0x010a
        /*0a86*/ 	.byte	0xff
	.zero		1


	//   ....[152]....
        /*0a88*/ 	.word	0x000087f0
        /*0a8c*/ 	.word	0x00000000
        /*0a90*/ 	.word	0x00000080
        /*0a94*/ 	.short	0x010a
        /*0a96*/ 	.byte	0xff
	.zero		1


	//   ....[153]....
        /*0a98*/ 	.word	0x00008840
        /*0a9c*/ 	.word	0x00000000
        /*0aa0*/ 	.word	0x00000080
        /*0aa4*/ 	.short	0x010a
        /*0aa6*/ 	.byte	0xff
	.zero		1


	//----- nvinfo : EIATTR_NUM_MBARRIERS
	.align		4
.L_47:
        /*0aa8*/ 	.byte	0x03, 0x38
        /*0aaa*/ 	.short	0x002a


	//----- nvinfo : EIATTR_EXIT_INSTR_OFFSETS
	.align		4
        /*0aac*/ 	.byte	0x04, 0x1c
        /*0aae*/ 	.short	(.L_49 - .L_48)


	//   ....[0]....
.L_48:
        /*0ab0*/ 	.word	0x000027c0


	//   ....[1]....
        /*0ab4*/ 	.word	0x00002cb0


	//   ....[2]....
        /*0ab8*/ 	.word	0x00002d10


	//   ....[3]....
        /*0abc*/ 	.word	0x00003c10


	//   ....[4]....
        /*0ac0*/ 	.word	0x00004c30


	//   ....[5]....
        /*0ac4*/ 	.word	0x00004c70


	//   ....[6]....
        /*0ac8*/ 	.word	0x00007a30


	//   ....[7]....
        /*0acc*/ 	.word	0x00007ab0


	//   ....[8]....
        /*0ad0*/ 	.word	0x00007ae0


	//   ....[9]....
        /*0ad4*/ 	.word	0x00007b50


	//----- nvinfo : EIATTR_MAX_THREADS
	.align		4
.L_49:
        /*0ad8*/ 	.byte	0x04, 0x05
        /*0ada*/ 	.short	(.L_51 - .L_50)
.L_50:
        /*0adc*/ 	.word	0x00000100
        /*0ae0*/ 	.word	0x00000001
        /*0ae4*/ 	.word	0x00000001


	//----- nvinfo : EIATTR_CRS_STACK_SIZE
	.align		4
.L_51:
        /*0ae8*/ 	.byte	0x04, 0x1e
        /*0aea*/ 	.short	(.L_53 - .L_52)
.L_52:
        /*0aec*/ 	.word	0x00000000


	//----- nvinfo : EIATTR_CBANK_PARAM_SIZE
	.align		4
.L_53:
        /*0af0*/ 	.byte	0x03, 0x19
        /*0af2*/ 	.short	0x0800


	//----- nvinfo : EIATTR_PARAM_CBANK
	.align		4
        /*0af4*/ 	.byte	0x04, 0x0a
        /*0af6*/ 	.short	(.L_55 - .L_54)
	.align		4
.L_54:
        /*0af8*/ 	.word	index@(.nv.constant0._ZN7cutlass13device_kernelINS_4gemm6kernel13GemmUniversalIN4cute5tupleIJiiiiEEENS1_10collective13CollectiveMmaINS1_35MainloopSm100TmaUmmaWarpSpecializedILi8ELi2ELi4ENS5_IJNS4_1CILi1EEESB_SB_EEEEENS5_IJNSA_ILi128EEENSA_ILi64EEENSA_ILi32EEEEEEfNS5_IJlSB_lEEEfSI_NS4_8TiledMMAINS4_8MMA_AtomIJNS4_17SM100_MMA_TF32_SSINS_10tfloat32_tESM_fLi128ELi64ELNS4_4UMMA5MajorE0ELSO_0ELNSN_7ScaleInE0ELSP_0EEEEEENS4_6LayoutISC_NS5_IJNSA_ILi0EEEST_ST_EEEEENS5_IJNS4_10UnderscoreESW_SW_EEEEENS4_13SM90_TMA_LOADENS4_14ComposedLayoutINS4_7SwizzleILi3ELi4ELi3EEENS4_18smem_ptr_flag_bitsILi32EEENSS_INS5_IJNSA_ILi8EEESG_EEENS5_IJSG_SB_EEEEEEEvNS4_8identityESZ_S19_vS1A_EENS_8epilogue10collective18CollectiveEpilogueINS1C_23Sm100TmaWarpSpecializedILi4ELi2ELi16ELb1ELb0EEEJSH_NS5_IJNSS_ISE_SB_EENSS_INSA_ILi16EEESB_EEEEEfSI_fSI_NS1C_6fusion15FusionCallbacksIS1G_NS1L_17LinearCombinationIffffLNS_15FloatRoundStyleE2EEESH_S1K_JEEENS4_5SM1004TMEM4LOAD26SM100_TMEM_LOAD_32dp32b16xESZ_NS10_INS11_ILi2ELi4ELi3EEES14_NSS_INS5_IJS15_S1I_EEENS5_IJS1I_SB_EEEEEEENS4_39AutoVectorizingCopyWithAssumedAlignmentILi128EEENS4_14SM90_TMA_STOREES1Z_S21_S21_EEEvvEEEEvNT_6ParamsE)
        /*0afc*/ 	.short	0x0380
        /*0afe*/ 	.short	0x0800


	//----- nvinfo : EIATTR_SW_WAR
	.align		4
.L_55:
        /*0b00*/ 	.byte	0x04, 0x36
        /*0b02*/ 	.short	(.L_57 - .L_56)
.L_56:
        /*0b04*/ 	.word	0x00000008
.L_57:


//--------------------- .nv.callgraph             --------------------------
	.section	.nv.callgraph,"",@"SHT_CUDA_CALLGRAPH"
	.align	4
	.sectionentsize	8
	.align		4
        /*0000*/ 	.word	0x00000000
	.align		4
        /*0004*/ 	.word	0xffffffff
	.align		4
        /*0008*/ 	.word	index@(_ZN7cutlass13device_kernelINS_4gemm6kernel13GemmUniversalIN4cute5tupleIJiiiiEEENS1_10collective13CollectiveMmaINS1_35MainloopSm100TmaUmmaWarpSpecializedILi8ELi2ELi4ENS5_IJNS4_1CILi1EEESB_SB_EEEEENS5_IJNSA_ILi128EEENSA_ILi64EEENSA_ILi32EEEEEEfNS5_IJlSB_lEEEfSI_NS4_8TiledMMAINS4_8MMA_AtomIJNS4_17SM100_MMA_TF32_SSINS_10tfloat32_tESM_fLi128ELi64ELNS4_4UMMA5MajorE0ELSO_0ELNSN_7ScaleInE0ELSP_0EEEEEENS4_6LayoutISC_NS5_IJNSA_ILi0EEEST_ST_EEEEENS5_IJNS4_10UnderscoreESW_SW_EEEEENS4_13SM90_TMA_LOADENS4_14ComposedLayoutINS4_7SwizzleILi3ELi4ELi3EEENS4_18smem_ptr_flag_bitsILi32EEENSS_INS5_IJNSA_ILi8EEESG_EEENS5_IJSG_SB_EEEEEEEvNS4_8identityESZ_S19_vS1A_EENS_8epilogue10collective18CollectiveEpilogueINS1C_23Sm100TmaWarpSpecializedILi4ELi2ELi16ELb1ELb0EEEJSH_NS5_IJNSS_ISE_SB_EENSS_INSA_ILi16EEESB_EEEEEfSI_fSI_NS1C_6fusion15FusionCallbacksIS1G_NS1L_17LinearCombinationIffffLNS_15FloatRoundStyleE2EEESH_S1K_JEEENS4_5SM1004TMEM4LOAD26SM100_TMEM_LOAD_32dp32b16xESZ_NS10_INS11_ILi2ELi4ELi3EEES14_NSS_INS5_IJS15_S1I_EEENS5_IJS1I_SB_EEEEEEENS4_39AutoVectorizingCopyWithAssumedAlignmentILi128EEENS4_14SM90_TMA_STOREES1Z_S21_S21_EEEvvEEEEvNT_6ParamsE)
	.align		4
        /*000c*/ 	.word	index@(__assertfail)
	.align		4
        /*0010*/ 	.word	0x00000000
	.align		4
        /*0014*/ 	.word	0xfffffffe
	.align		4
        /*0018*/ 	.word	0x00000000
	.align		4
        /*001c*/ 	.word	0xfffffffd
	.align		4
        /*0020*/ 	.word	0x00000000
	.align		4
        /*0024*/ 	.word	0xfffffffc


//--------------------- .nv.constant4             --------------------------
	.section	.nv.constant4,"a",@progbits
	.align	8
	.align		8
.nv.constant4:
        /*0000*/ 	.dword	__assertfail
	.align		8
        /*0008*/ 	.dword	__unnamed_1
	.align		8
        /*0010*/ 	.dword	__unnamed_2
	.align		8
        /*0018*/ 	.dword	_ZN40_INTERNAL_439ab893_4_k_cu_948c2cd4_196914cuda3std3__45__cpo5beginE
	.align		8
        /*0020*/ 	.dword	_ZN40_INTERNAL_439ab893_4_k_cu_948c2cd4_196914cuda3std3__45__cpo3endE
	.align		8
        /*0028*/ 	.dword	_ZN40_INTERNAL_439ab893_4_k_cu_948c2cd4_196914cuda3std3__45__cpo6cbeginE
	.align		8
        /*0030*/ 	.dword	_ZN40_INTERNAL_439ab893_4_k_cu_948c2cd4_196914cuda3std3__45__cpo4cendE
	.align		8
        /*0038*/ 	.dword	_ZN40_INTERNAL_439ab893_4_k_cu_948c2cd4_196914cuda3std3__442_GLOBAL__N__439ab893_4_k_cu_948c2cd4_196916ignoreE
	.align		8
        /*0040*/ 	.dword	_ZN40_INTERNAL_439ab893_4_k_cu_948c2cd4_196914cuda3std3__419piecewise_constructE
	.align		8
        /*0048*/ 	.dword	_ZN40_INTERNAL_439ab893_4_k_cu_948c2cd4_196914cuda3std3__48in_placeE
	.align		8
        /*0050*/ 	.dword	_ZN40_INTERNAL_439ab893_4_k_cu_948c2cd4_196914cuda3std6ranges3__45__cpo4swapE
	.align		8
        /*0058*/ 	.dword	_ZN40_INTERNAL_439ab893_4_k_cu_948c2cd4_196914cuda3std6ranges3__45__cpo9iter_moveE
	.align		8
        /*0060*/ 	.dword	_ZN40_INTERNAL_439ab893_4_k_cu_948c2cd4_196914cute7productE
	.align		8
        /*0068*/ 	.dword	_ZN40_INTERNAL_439ab893_4_k_cu_948c2cd4_196914cute1_E
	.align		8
        /*0070*/ 	.dword	$str$25
	.align		8
        /*0078*/ 	.dword	$str$26
	.align		8
        /*0080*/ 	.dword	$str$27
	.align		8
        /*0088*/ 	.dword	$str$28


//--------------------- .text._ZN7cutlass13device_kernelINS_4gemm6kernel13GemmUniversalIN4cute5tupleIJiiiiEEENS1_10collective13CollectiveMmaINS1_35MainloopSm100TmaUmmaWarpSpecializedILi8ELi2ELi4ENS5_IJNS4_1CILi1EEESB_SB_EEEEENS5_IJNSA_ILi128EEENSA_ILi64EEENSA_ILi32EEEEEEfNS5_IJlSB_lEEEfSI_NS4_8TiledMMAINS4_8MMA_AtomIJNS4_17SM100_MMA_TF32_SSINS_10tfloat32_tESM_fLi128ELi64ELNS4_4UMMA5MajorE0ELSO_0ELNSN_7ScaleInE0ELSP_0EEEEEENS4_6LayoutISC_NS5_IJNSA_ILi0EEEST_ST_EEEEENS5_IJNS4_10UnderscoreESW_SW_EEEEENS4_13SM90_TMA_LOADENS4_14ComposedLayoutINS4_7SwizzleILi3ELi4ELi3EEENS4_18smem_ptr_flag_bitsILi32EEENSS_INS5_IJNSA_ILi8EEESG_EEENS5_IJSG_SB_EEEEEEEvNS4_8identityESZ_S19_vS1A_EENS_8epilogue10collective18CollectiveEpilogueINS1C_23Sm100TmaWarpSpecializedILi4ELi2ELi16ELb1ELb0EEEJSH_NS5_IJNSS_ISE_SB_EENSS_INSA_ILi16EEESB_EEEEEfSI_fSI_NS1C_6fusion15FusionCallbacksIS1G_NS1L_17LinearCombinationIffffLNS_15FloatRoundStyleE2EEESH_S1K_JEEENS4_5SM1004TMEM4LOAD26SM100_TMEM_LOAD_32dp32b16xESZ_NS10_INS11_ILi2ELi4ELi3EEES14_NSS_INS5_IJS15_S1I_EEENS5_IJS1I_SB_EEEEEEENS4_39AutoVectorizingCopyWithAssumedAlignmentILi128EEENS4_14SM90_TMA_STOREES1Z_S21_S21_EEEvvEEEEvNT_6ParamsE --------------------------
	.section	.text._ZN7cutlass13device_kernelINS_4gemm6kernel13GemmUniversalIN4cute5tupleIJiiiiEEENS1_10collective13CollectiveMmaINS1_35MainloopSm100TmaUmmaWarpSpecializedILi8ELi2ELi4ENS5_IJNS4_1CILi1EEESB_SB_EEEEENS5_IJNSA_ILi128EEENSA_ILi64EEENSA_ILi32EEEEEEfNS5_IJlSB_lEEEfSI_NS4_8TiledMMAINS4_8MMA_AtomIJNS4_17SM100_MMA_TF32_SSINS_10tfloat32_tESM_fLi128ELi64ELNS4_4UMMA5MajorE0ELSO_0ELNSN_7ScaleInE0ELSP_0EEEEEENS4_6LayoutISC_NS5_IJNSA_ILi0EEEST_ST_EEEEENS5_IJNS4_10UnderscoreESW_SW_EEEEENS4_13SM90_TMA_LOADENS4_14ComposedLayoutINS4_7SwizzleILi3ELi4ELi3EEENS4_18smem_ptr_flag_bitsILi32EEENSS_INS5_IJNSA_ILi8EEESG_EEENS5_IJSG_SB_EEEEEEEvNS4_8identityESZ_S19_vS1A_EENS_8epilogue10collective18CollectiveEpilogueINS1C_23Sm100TmaWarpSpecializedILi4ELi2ELi16ELb1ELb0EEEJSH_NS5_IJNSS_ISE_SB_EENSS_INSA_ILi16EEESB_EEEEEfSI_fSI_NS1C_6fusion15FusionCallbacksIS1G_NS1L_17LinearCombinationIffffLNS_15FloatRoundStyleE2EEESH_S1K_JEEENS4_5SM1004TMEM4LOAD26SM100_TMEM_LOAD_32dp32b16xESZ_NS10_INS11_ILi2ELi4ELi3EEES14_NSS_INS5_IJS15_S1I_EEENS5_IJS1I_SB_EEEEEEENS4_39AutoVectorizingCopyWithAssumedAlignmentILi128EEENS4_14SM90_TMA_STOREES1Z_S21_S21_EEEvvEEEEvNT_6ParamsE,"ax",@progbits
	.align	128
.text._ZN7cutlass13device_kernelINS_4gemm6kernel13GemmUniversalIN4cute5tupleIJiiiiEEENS1_10collective13CollectiveMmaINS1_35MainloopSm100TmaUmmaWarpSpecializedILi8ELi2ELi4ENS5_IJNS4_1CILi1EEESB_SB_EEEEENS5_IJNSA_ILi128EEENSA_ILi64EEENSA_ILi32EEEEEEfNS5_IJlSB_lEEEfSI_NS4_8TiledMMAINS4_8MMA_AtomIJNS4_17SM100_MMA_TF32_SSINS_10tfloat32_tESM_fLi128ELi64ELNS4_4UMMA5MajorE0ELSO_0ELNSN_7ScaleInE0ELSP_0EEEEEENS4_6LayoutISC_NS5_IJNSA_ILi0EEEST_ST_EEEEENS5_IJNS4_10UnderscoreESW_SW_EEEEENS4_13SM90_TMA_LOADENS4_14ComposedLayoutINS4_7SwizzleILi3ELi4ELi3EEENS4_18smem_ptr_flag_bitsILi32EEENSS_INS5_IJNSA_ILi8EEESG_EEENS5_IJSG_SB_EEEEEEEvNS4_8identityESZ_S19_vS1A_EENS_8epilogue10collective18CollectiveEpilogueINS1C_23Sm100TmaWarpSpecializedILi4ELi2ELi16ELb1ELb0EEEJSH_NS5_IJNSS_ISE_SB_EENSS_INSA_ILi16EEESB_EEEEEfSI_fSI_NS1C_6fusion15FusionCallbacksIS1G_NS1L_17LinearCombinationIffffLNS_15FloatRoundStyleE2EEESH_S1K_JEEENS4_5SM1004TMEM4LOAD26SM100_TMEM_LOAD_32dp32b16xESZ_NS10_INS11_ILi2ELi4ELi3EEES14_NSS_INS5_IJS15_S1I_EEENS5_IJS1I_SB_EEEEEEENS4_39AutoVectorizingCopyWithAssumedAlignmentILi128EEENS4_14SM90_TMA_STOREES1Z_S21_S21_EEEvvEEEEvNT_6ParamsE:
        .type           _ZN7cutlass13device_kernelINS_4gemm6kernel13GemmUniversalIN4cute5tupleIJiiiiEEENS1_10collective13CollectiveMmaINS1_35MainloopSm100TmaUmmaWarpSpecializedILi8ELi2ELi4ENS5_IJNS4_1CILi1EEESB_SB_EEEEENS5_IJNSA_ILi128EEENSA_ILi64EEENSA_ILi32EEEEEEfNS5_IJlSB_lEEEfSI_NS4_8TiledMMAINS4_8MMA_AtomIJNS4_17SM100_MMA_TF32_SSINS_10tfloat32_tESM_fLi128ELi64ELNS4_4UMMA5MajorE0ELSO_0ELNSN_7ScaleInE0ELSP_0EEEEEENS4_6LayoutISC_NS5_IJNSA_ILi0EEEST_ST_EEEEENS5_IJNS4_10UnderscoreESW_SW_EEEEENS4_13SM90_TMA_LOADENS4_14ComposedLayoutINS4_7SwizzleILi3ELi4ELi3EEENS4_18smem_ptr_flag_bitsILi32EEENSS_INS5_IJNSA_ILi8EEESG_EEENS5_IJSG_SB_EEEEEEEvNS4_8identityESZ_S19_vS1A_EENS_8epilogue10collective18CollectiveEpilogueINS1C_23Sm100TmaWarpSpecializedILi4ELi2ELi16ELb1ELb0EEEJSH_NS5_IJNSS_ISE_SB_EENSS_INSA_ILi16EEESB_EEEEEfSI_fSI_NS1C_6fusion15FusionCallbacksIS1G_NS1L_17LinearCombinationIffffLNS_15FloatRoundStyleE2EEESH_S1K_JEEENS4_5SM1004TMEM4LOAD26SM100_TMEM_LOAD_32dp32b16xESZ_NS10_INS11_ILi2ELi4ELi3EEES14_NSS_INS5_IJS15_S1I_EEENS5_IJS1I_SB_EEEEEEENS4_39AutoVectorizingCopyWithAssumedAlignmentILi128EEENS4_14SM90_TMA_STOREES1Z_S21_S21_EEEvvEEEEvNT_6ParamsE,@function
        .size           _ZN7cutlass13device_kernelINS_4gemm6kernel13GemmUniversalIN4cute5tupleIJiiiiEEENS1_10collective13CollectiveMmaINS1_35MainloopSm100TmaUmmaWarpSpecializedILi8ELi2ELi4ENS5_IJNS4_1CILi1EEESB_SB_EEEEENS5_IJNSA_ILi128EEENSA_ILi64EEENSA_ILi32EEEEEEfNS5_IJlSB_lEEEfSI_NS4_8TiledMMAINS4_8MMA_AtomIJNS4_17SM100_MMA_TF32_SSINS_10tfloat32_tESM_fLi128ELi64ELNS4_4UMMA5MajorE0ELSO_0ELNSN_7ScaleInE0ELSP_0EEEEEENS4_6LayoutISC_NS5_IJNSA_ILi0EEEST_ST_EEEEENS5_IJNS4_10UnderscoreESW_SW_EEEEENS4_13SM90_TMA_LOADENS4_14ComposedLayoutINS4_7SwizzleILi3ELi4ELi3EEENS4_18smem_ptr_flag_bitsILi32EEENSS_INS5_IJNSA_ILi8EEESG_EEENS5_IJSG_SB_EEEEEEEvNS4_8identityESZ_S19_vS1A_EENS_8epilogue10collective18CollectiveEpilogueINS1C_23Sm100TmaWarpSpecializedILi4ELi2ELi16ELb1ELb0EEEJSH_NS5_IJNSS_ISE_SB_EENSS_INSA_ILi16EEESB_EEEEEfSI_fSI_NS1C_6fusion15FusionCallbacksIS1G_NS1L_17LinearCombinationIffffLNS_15FloatRoundStyleE2EEESH_S1K_JEEENS4_5SM1004TMEM4LOAD26SM100_TMEM_LOAD_32dp32b16xESZ_NS10_INS11_ILi2ELi4ELi3EEES14_NSS_INS5_IJS15_S1I_EEENS5_IJS1I_SB_EEEEEEENS4_39AutoVectorizingCopyWithAssumedAlignmentILi128EEENS4_14SM90_TMA_STOREES1Z_S21_S21_EEEvvEEEEvNT_6ParamsE,(.L_x_188 - _ZN7cutlass13device_kernelINS_4gemm6kernel13GemmUniversalIN4cute5tupleIJiiiiEEENS1_10collective13CollectiveMmaINS1_35MainloopSm100TmaUmmaWarpSpecializedILi8ELi2ELi4ENS5_IJNS4_1CILi1EEESB_SB_EEEEENS5_IJNSA_ILi128EEENSA_ILi64EEENSA_ILi32EEEEEEfNS5_IJlSB_lEEEfSI_NS4_8TiledMMAINS4_8MMA_AtomIJNS4_17SM100_MMA_TF32_SSINS_10tfloat32_tESM_fLi128ELi64ELNS4_4UMMA5MajorE0ELSO_0ELNSN_7ScaleInE0ELSP_0EEEEEENS4_6LayoutISC_NS5_IJNSA_ILi0EEEST_ST_EEEEENS5_IJNS4_10UnderscoreESW_SW_EEEEENS4_13SM90_TMA_LOADENS4_14ComposedLayoutINS4_7SwizzleILi3ELi4ELi3EEENS4_18smem_ptr_flag_bitsILi32EEENSS_INS5_IJNSA_ILi8EEESG_EEENS5_IJSG_SB_EEEEEEEvNS4_8identityESZ_S19_vS1A_EENS_8epilogue10collective18CollectiveEpilogueINS1C_23Sm100TmaWarpSpecializedILi4ELi2ELi16ELb1ELb0EEEJSH_NS5_IJNSS_ISE_SB_EENSS_INSA_ILi16EEESB_EEEEEfSI_fSI_NS1C_6fusion15FusionCallbacksIS1G_NS1L_17LinearCombinationIffffLNS_15FloatRoundStyleE2EEESH_S1K_JEEENS4_5SM1004TMEM4LOAD26SM100_TMEM_LOAD_32dp32b16xESZ_NS10_INS11_ILi2ELi4ELi3EEES14_NSS_INS5_IJS15_S1I_EEENS5_IJS1I_SB_EEEEEEENS4_39AutoVectorizingCopyWithAssumedAlignmentILi128EEENS4_14SM90_TMA_STOREES1Z_S21_S21_EEEvvEEEEvNT_6ParamsE)
        .other          _ZN7cutlass13device_kernelINS_4gemm6kernel13GemmUniversalIN4cute5tupleIJiiiiEEENS1_10collective13CollectiveMmaINS1_35MainloopSm100TmaUmmaWarpSpecializedILi8ELi2ELi4ENS5_IJNS4_1CILi1EEESB_SB_EEEEENS5_IJNSA_ILi128EEENSA_ILi64EEENSA_ILi32EEEEEEfNS5_IJlSB_lEEEfSI_NS4_8TiledMMAINS4_8MMA_AtomIJNS4_17SM100_MMA_TF32_SSINS_10tfloat32_tESM_fLi128ELi64ELNS4_4UMMA5MajorE0ELSO_0ELNSN_7ScaleInE0ELSP_0EEEEEENS4_6LayoutISC_NS5_IJNSA_ILi0EEEST_ST_EEEEENS5_IJNS4_10UnderscoreESW_SW_EEEEENS4_13SM90_TMA_LOADENS4_14ComposedLayoutINS4_7SwizzleILi3ELi4ELi3EEENS4_18smem_ptr_flag_bitsILi32EEENSS_INS5_IJNSA_ILi8EEESG_EEENS5_IJSG_SB_EEEEEEEvNS4_8identityESZ_S19_vS1A_EENS_8epilogue10collective18CollectiveEpilogueINS1C_23Sm100TmaWarpSpecializedILi4ELi2ELi16ELb1ELb0EEEJSH_NS5_IJNSS_ISE_SB_EENSS_INSA_ILi16EEESB_EEEEEfSI_fSI_NS1C_6fusion15FusionCallbacksIS1G_NS1L_17LinearCombinationIffffLNS_15FloatRoundStyleE2EEESH_S1K_JEEENS4_5SM1004TMEM4LOAD26SM100_TMEM_LOAD_32dp32b16xESZ_NS10_INS11_ILi2ELi4ELi3EEES14_NSS_INS5_IJS15_S1I_EEENS5_IJS1I_SB_EEEEEEENS4_39AutoVectorizingCopyWithAssumedAlignmentILi128EEENS4_14SM90_TMA_STOREES1Z_S21_S21_EEEvvEEEEvNT_6ParamsE,@"STO_CUDA_ENTRY STV_DEFAULT"
_ZN7cutlass13device_kernelINS_4gemm6kernel13GemmUniversalIN4cute5tupleIJiiiiEEENS1_10collective13CollectiveMmaINS1_35MainloopSm100TmaUmmaWarpSpecializedILi8ELi2ELi4ENS5_IJNS4_1CILi1EEESB_SB_EEEEENS5_IJNSA_ILi128EEENSA_ILi64EEENSA_ILi32EEEEEEfNS5_IJlSB_lEEEfSI_NS4_8TiledMMAINS4_8MMA_AtomIJNS4_17SM100_MMA_TF32_SSINS_10tfloat32_tESM_fLi128ELi64ELNS4_4UMMA5MajorE0ELSO_0ELNSN_7ScaleInE0ELSP_0EEEEEENS4_6LayoutISC_NS5_IJNSA_ILi0EEEST_ST_EEEEENS5_IJNS4_10UnderscoreESW_SW_EEEEENS4_13SM90_TMA_LOADENS4_14ComposedLayoutINS4_7SwizzleILi3ELi4ELi3EEENS4_18smem_ptr_flag_bitsILi32EEENSS_INS5_IJNSA_ILi8EEESG_EEENS5_IJSG_SB_EEEEEEEvNS4_8identityESZ_S19_vS1A_EENS_8epilogue10collective18CollectiveEpilogueINS1C_23Sm100TmaWarpSpecializedILi4ELi2ELi16ELb1ELb0EEEJSH_NS5_IJNSS_ISE_SB_EENSS_INSA_ILi16EEESB_EEEEEfSI_fSI_NS1C_6fusion15FusionCallbacksIS1G_NS1L_17LinearCombinationIffffLNS_15FloatRoundStyleE2EEESH_S1K_JEEENS4_5SM1004TMEM4LOAD26SM100_TMEM_LOAD_32dp32b16xESZ_NS10_INS11_ILi2ELi4ELi3EEES14_NSS_INS5_IJS15_S1I_EEENS5_IJS1I_SB_EEEEEEENS4_39AutoVectorizingCopyWithAssumedAlignmentILi128EEENS4_14SM90_TMA_STOREES1Z_S21_S21_EEEvvEEEEvNT_6ParamsE:
[----:B------:R-:W1:Y:S01]  /*0000*/  LDC R1, c[0x0][0x37c] ;  /* 0x0000df00ff017b82 */ /* 0x000e620000000800 */
[----:B------:R-:W2:Y:S01]  /*0010*/  S2R R77, SR_TID.X ;  /* 0x00000000004d7919 */ /* 0x000ea20000002100 */
[----:B------:R-:W3:Y:S01]  /*0020*/  LDCU.64 UR4, c[0x0][0x890] ;  /* 0x00011200ff0477ac */ /* 0x000ee20008000a00 */
[----:B------:R-:W-:Y:S02]  /*0030*/  PRMT R64, RZ, 0x7610, R64 ;  /* 0x00007610ff407816 */ /* 0x000fe40000000040 */
[----:B------:R-:W-:Y:S01]  /*0040*/  ELECT P5, URZ, PT ;  /* 0x0000000000ff782f */ /* 0x000fe200038a0000 */
[----:B------:R-:W4:Y:S01]  /*0050*/  LDCU.64 UR46, c[0x0][0x358] ;  /* 0x00006b00ff2e77ac */ /* 0x000f220008000a00 */
[----:B---3--:R-:W-:-:S04]  /*0060*/  UISETP.NE.U32.AND UP0, UPT, UR4, URZ, UPT ;  /* 0x000000ff0400728c */ /* 0x008fc8000bf05070 */
[----:B------:R-:W-:Y:S01]  /*0070*/  UISETP.NE.AND.EX UP0, UPT, UR5, URZ, UPT, UP0 ;  /* 0x000000ff0500728c */ /* 0x000fe2000bf05300 */
[----:B--2---:R-:W-:-:S05]  /*0080*/  SHF.R.U32.HI R68, RZ, 0x5, R77 ;  /* 0x00000005ff447819 */ /* 0x004fca000001164d */
[----:B------:R-:W2:Y:S02]  /*0090*/  SHFL.IDX PT, R0, R68, RZ, 0x1f ;  /* 0x00001fff44007589 */ /* 0x000ea400000e0000 */
[----:B--2---:R-:W-:Y:S01]  /*00a0*/  R2UR UR8, R0 ;  /* 0x00000000000872ca */ /* 0x004fe200000e0000 */
[----:B-1--4-:R-:W-:-:S14]  /*00b0*/  BRA.U UP0, `(.L_x_0) ;  /* 0x00000001002c7547 */ /* 0x012fdc000b800000 */
[----:B------:R-:W1:Y:S02]  /*00c0*/  LDCU.64 UR6, c[0x0][0x888] ;  /* 0x00011100ff0677ac */ /* 0x000e640008000a00 */
[----:B-1----:R-:W-:-:S04]  /*00d0*/  UISETP.NE.U32.AND UP0, UPT, UR6, URZ, UPT ;  /* 0x000000ff0600728c */ /* 0x002fc8000bf05070 */
[----:B------:R-:W-:-:S09]  /*00e0*/  UISETP.NE.AND.EX UP0, UPT, UR7, URZ, UPT, UP0 ;  /* 0x000000ff0700728c */ /* 0x000fd2000bf05300 */
[----:B------:R-:W-:Y:S05]  /*00f0*/  BRA.U !UP0, `(.L_x_1) ;  /* 0x0000000108107547 */ /* 0x000fea000b800000 */
[----:B------:R-:W1:Y:S02]  /*0100*/  LDC.64 R2, c[0x0][0x888] ;  /* 0x00022200ff027b82 */ /* 0x000e640000000a00 */
[----:B-1----:R1:W5:Y:S01]  /*0110*/  LDG.E R35, desc[UR46][R2.64] ;  /* 0x0000002e02237981 */ /* 0x002362000c1e1900 */
[----:B------:R-:W-:Y:S01]  /*0120*/  HFMA2 R64, -RZ, RZ, 0, 5.9604644775390625e-08 ;  /* 0x00000001ff407431 */ /* 0x000fe200000001ff */
[----:B------:R-:W-:Y:S05]  /*0130*/  BRA `(.L_x_0) ;  /* 0x00000000000c7947 */ /* 0x000fea0003800000 */
.L_x_1:
[----:B------:R-:W1:Y:S01]  /*0140*/  LDCU UR6, c[0x0][0x880] ;  /* 0x00011000ff0677ac */ /* 0x000e620008000800 */
[----:B------:R-:W-:Y:S01]  /*0150*/  HFMA2 R64, -RZ, RZ, 0, 5.9604644775390625e-08 ;  /* 0x00000001ff407431 */ /* 0x000fe200000001ff */
[----:B-1----:R-:W-:-:S07]  /*0160*/  MOV R35, UR6 ;  /* 0x0000000600237c02 */ /* 0x002fce0008000f00 */
.L_x_0:
[----:B------:R-:W2:Y:S02]  /*0170*/  LDCU.64 UR6, c[0x0][0x8b0] ;  /* 0x00011600ff0677ac */ /* 0x000ea40008000a00 */
[----:B--2---:R-:W-:-:S04]  /*0180*/  UISETP.NE.U32.AND UP0, UPT, UR6, URZ, UPT ;  /* 0x000000ff0600728c */ /* 0x004fc8000bf05070 */
[----:B------:R-:W-:-:S09]  /*0190*/  UISETP.NE.AND.EX UP0, UPT, UR7, URZ, UPT, UP0 ;  /* 0x000000ff0700728c */ /* 0x000fd2000bf05300 */
[----:B------:R-:W-:Y:S05]  /*01a0*/  BRA.U UP0, `(.L_x_2) ;  /* 0x0000000100247547 */ /* 0x000fea000b800000 */
[----:B------:R-:W2:Y:S02]  /*01b0*/  LDCU.64 UR6, c[0x0][0x8a8] ;  /* 0x00011500ff0677ac */ /* 0x000ea40008000a00 */
[----:B--2---:R-:W-:-:S04]  /*01c0*/  UISETP.NE.U32.AND UP0, UPT, UR6, URZ, UPT ;  /* 0x000000ff0600728c */ /* 0x004fc8000bf05070 */
[----:B------:R-:W-:-:S09]  /*01d0*/  UISETP.NE.AND.EX UP0, UPT, UR7, URZ, UPT, UP0 ;  /* 0x000000ff0700728c */ /* 0x000fd2000bf05300 */
[----:B------:R-:W-:Y:S05]  /*01e0*/  BRA.U !UP0, `(.L_x_3) ;  /* 0x00000001080c7547 */ /* 0x000fea000b800000 */
[----:B-1----:R-:W1:Y:S02]  /*01f0*/  LDC.64 R2, c[0x0][0x8a8] ;  /* 0x00022a00ff027b82 */ /* 0x002e640000000a00 */
[----:B-1----:R2:W5:Y:S01]  /*0200*/  LDG.E R33, desc[UR46][R2.64] ;  /* 0x0000002e02217981 */ /* 0x002562000c1e1900 */
[----:B------:R-:W-:Y:S05]  /*0210*/  BRA `(.L_x_2) ;  /* 0x0000000000087947 */ /* 0x000fea0003800000 */
.L_x_3:
[----:B------:R-:W2:Y:S02]  /*0220*/  LDCU UR6, c[0x0][0x8a0] ;  /* 0x00011400ff0677ac */ /* 0x000ea40008000800 */
[----:B--2---:R-:W-:Y:S02]  /*0230*/  MOV R33, UR6 ;  /* 0x0000000600217c02 */ /* 0x004fe40008000f00 */
.L_x_2:
[----:B------:R-:W-:Y:S01]  /*0240*/  IMAD.U32 R0, RZ, RZ, UR8 ;  /* 0x00000008ff007e24 */ /* 0x000fe2000f8e00ff */
[----:B------:R-:W-:Y:S04]  /*0250*/  BSSY.RECONVERGENT B0, `(.L_x_4) ;  /* 0x000000c000007945 */ /* 0x000fe80003800200 */
[C---:B------:R-:W-:Y:S02]  /*0260*/  ISETP.NE.OR P1, PT, R0.reuse, 0x1, !P5 ;  /* 0x000000010000780c */ /* 0x040fe40006f25670 */
[----:B------:R-:W-:-:S11]  /*0270*/  ISETP.NE.OR P0, PT, R0, 0x3, !P5 ;  /* 0x000000030000780c */ /* 0x000fd60006f05670 */
[----:B------:R-:W-:Y:S05]  /*0280*/  @P1 BRA `(.L_x_5) ;  /* 0x0000000000201947 */ /* 0x000fea0003800000 */
[----:B------:R-:W3:Y:S02]  /*0290*/  LDCU.64 UR6, c[0x0][0x348] ;  /* 0x00006900ff0677ac */ /* 0x000ee40008000a00 */
[----:B---3--:R-:W-:Y:S02]  /*02a0*/  UIADD3 UR10, UP1, UPT, UR6, 0x80, URZ ;  /* 0x00000080060a7890 */ /* 0x008fe4000ff3e0ff */
[----:B------:R-:W-:Y:S02]  /*02b0*/  UIADD3 UR6, UP0, UPT, UR6, 0x180, URZ ;  /* 0x0000018006067890 */ /* 0x000fe4000ff1e0ff */
[----:B------:R-:W-:Y:S02]  /*02c0*/  UIADD3.X UR11, UPT, UPT, URZ, UR7, URZ, UP1, !UPT ;  /* 0x00000007ff0b7290 */ /* 0x000fe40008ffe4ff */
[----:B------:R-:W-:-:S07]  /*02d0*/  UIADD3.X UR7, UPT, UPT, URZ, UR7, URZ, UP0, !UPT ;  /* 0x00000007ff077290 */ /* 0x000fce00087fe4ff */
[----:B------:R3:W-:Y:S02]  /*02e0*/  UTMACCTL.PF [UR10] ;  /* 0x000000000a0079b9 */ /* 0x0007e40008040000 */
[----:B------:R3:W-:Y:S02]  /*02f0*/  UTMACCTL.PF [UR6] ;  /* 0x00000000060079b9 */ /* 0x0007e40008040000 */
[----:B---3--:R-:W-:Y:S01]  /*0300*/  NOP ;  /* 0x0000000000007918 */ /* 0x008fe20000000000 */
.L_x_5:
[----:B------:R-:W-:Y:S05]  /*0310*/  BSYNC.RECONVERGENT B0 ;  /* 0x0000000000007941 */ /* 0x000fea0003800200 */
.L_x_4:
[----:B------:R-:W-:Y:S04]  /*0320*/  BSSY.RECONVERGENT B0, `(.L_x_6) ;  /* 0x000000a000007945 */ /* 0x000fe80003800200 */
        /* <DEDUP_REMOVED lines=9> */
.L_x_7:
[----:B------:R-:W-:Y:S05]  /*03c0*/  BSYNC.RECONVERGENT B0 ;  /* 0x0000000000007941 */ /* 0x000fea0003800200 */
.L_x_6:
[----:B------:R-:W3:Y:S01]  /*03d0*/  LDCU.64 UR6, c[0x0][0x888] ;  /* 0x00011100ff0677ac */ /* 0x000ee20008000a00 */
[----:B------:R-:W-:Y:S02]  /*03e0*/  UISETP.EQ.U32.AND UP1, UPT, UR4, URZ, UPT ;  /* 0x000000ff0400728c */ /* 0x000fe4000bf22070 */
[----:B------:R-:W-:Y:S02]  /*03f0*/  UPLOP3.LUT UP2, UPT, UPT, UPT, UPT, 0x80, 0x8 ;  /* 0x000000000008789c */ /* 0x000fe40003f4f070 */
[----:B---3--:R-:W-:-:S04]  /*0400*/  UISETP.NE.U32.AND UP0, UPT, UR6, URZ, UPT ;  /* 0x000000ff0600728c */ /* 0x008fc8000bf05070 */
[----:B------:R-:W-:-:S04]  /*0410*/  UISETP.NE.AND.EX UP0, UPT, UR7, URZ, UPT, UP0 ;  /* 0x000000ff0700728c */ /* 0x000fc8000bf05300 */
[----:B------:R-:W-:-:S04]  /*0420*/  UISETP.EQ.OR.EX UP3, UPT, UR5, URZ, !UP0, UP1 ;  /* 0x000000ff0500728c */ /* 0x000fc8000c762710 */
[----:B------:R-:W-:-:S05]  /*0430*/  UP2UR UR50, UPR, URZ, 0x8 ;  /* 0x00000008ff327883 */ /* 0x000fca0008000000 */
[----:B------:R-:W-:Y:S07]  /*0440*/  BRA.U !UP3, `(.L_x_8) ;  /* 0x000000010b207547 */ /* 0x000fee000b800000 */
[----:B------:R-:W-:Y:S01]  /*0450*/  UISETP.NE.U32.AND UP2, UPT, UR4, URZ, UPT ;  /* 0x000000ff0400728c */ /* 0x000fe2000bf45070 */
[----:B-----5:R-:W-:Y:S01]  /*0460*/  FSETP.NEU.AND P0, PT, R35, RZ, PT ;  /* 0x000000ff2300720b */ /* 0x020fe20003f0d000 */
[----:B------:R-:W-:Y:S02]  /*0470*/  USEL UR4, URZ, 0xffffffff, UP0 ;  /* 0xffffffffff047887 */ /* 0x000fe40008000000 */
[----:B------:R-:W-:-:S10]  /*0480*/  UISETP.NE.AND.EX UP2, UPT, UR5, URZ, UPT, UP2 ;  /* 0x000000ff0500728c */ /* 0x000fd4000bf45320 */
[----:B------:R-:W-:Y:S01]  /*0490*/  VOTEU.ANY UP1, P0 ;  /* 0x0000000000ff7886 */ /* 0x000fe20000020100 */
[----:B------:R-:W-:-:S04]  /*04a0*/  @!UP2 USEL UR4, URZ, 0xffffffff, UP1 ;  /* 0xffffffffff04a887 */ /* 0x000fc80008800000 */
[----:B------:R-:W-:-:S04]  /*04b0*/  ULOP3.LUT UR4, UR4, 0x1, URZ, 0xc0, !UPT ;  /* 0x0000000104047892 */ /* 0x000fc8000f8ec0ff */
[----:B------:R-:W-:-:S11]  /*04c0*/  UISETP.NE.U32.AND UP2, UPT, UR4, 0x1, UPT ;  /* 0x000000010400788c */ /* 0x000fd6000bf45070 */
.L_x_8:
[----:B-12---:R-:W1:Y:S01]  /*04d0*/  SHFL.IDX PT, R2, R68, RZ, 0x1f ;  /* 0x00001fff44027589 */ /* 0x006e6200000e0000 */
[----:B------:R-:W-:-:S04]  /*04e0*/  UISETP.NE.AND UP1, UPT, UR8, 0x2, UPT ;  /* 0x000000020800788c */ /* 0x000fc8000bf25270 */
[----:B------:R-:W-:Y:S01]  /*04f0*/  USEL UR6, URZ, 0x1, UP1 ;  /* 0x00000001ff067887 */ /* 0x000fe20008800000 */
[----:B-1----:R-:W-:-:S13]  /*0500*/  ISETP.NE.AND P0, PT, R2, RZ, PT ;  /* 0x000000ff0200720c */ /* 0x002fda0003f05270 */
[----:B------:R-:W-:Y:S05]  /*0510*/  @P0 BRA `(.L_x_9) ;  /* 0x0000000000680947 */ /* 0x000fea0003800000 */
[----:B------:R-:W1:Y:S01]  /*0520*/  S2UR UR5, SR_CgaCtaId ;  /* 0x00000000000579c3 */ /* 0x000e620000008800 */
[----:B------:R-:W-:Y:S01]  /*0530*/  UMOV UR7, 0x400 ;  /* 0x0000040000077882 */ /* 0x000fe20000000000 */
[----:B------:R-:W-:Y:S01]  /*0540*/  UMOV UR4, 0x1 ;  /* 0x0000000100047882 */ /* 0x000fe20000000000 */
[----:B------:R-:W-:Y:S01]  /*0550*/  ELECT P0, URZ, PT ;  /* 0x0000000000ff782f */ /* 0x000fe20003800000 */
[----:B------:R-:W-:-:S04]  /*0560*/  UIADD3 UR10, UPT, UPT, -UR4, 0x100000, URZ ;  /* 0x00100000040a7890 */ /* 0x000fc8000fffe1ff */
[----:B------:R-:W-:Y:S02]  /*0570*/  USHF.L.U32 UR11, UR10, 0xb, URZ ;  /* 0x0000000b0a0b7899 */ /* 0x000fe400080006ff */
[----:B------:R-:W-:Y:S02]  /*0580*/  USHF.L.U32 UR10, UR10, 0x1, URZ ;  /* 0x000000010a0a7899 */ /* 0x000fe400080006ff */
[----:B-1----:R-:W-:Y:S01]  /*0590*/  ULEA UR5, UR5, UR7, 0x18 ;  /* 0x0000000705057291 */ /* 0x002fe2000f8ec0ff */
[----:B------:R-:W1:Y:S11]  /*05a0*/  FENCE.VIEW.ASYNC.S ;  /* 0x00000000000073c6 */ /* 0x000e760000000000 */
[----:B-1----:R1:W2:Y:S01]  /*05b0*/  SYNCS.EXCH.64 URZ, [UR5], UR10 ;  /* 0x0000000a05ff75b2 */ /* 0x0022a20008000100 */
[----:B------:R1:W3:Y:S01]  /*05c0*/  SYNCS.EXCH.64 URZ, [UR5+0x40], UR10 ;  /* 0x0000400a05ff75b2 */ /* 0x0002e20008000100 */
[----:B------:R1:W4:Y:S01]  /*05d0*/  SYNCS.EXCH.64 URZ, [UR5+0x8], UR10 ;  /* 0x0000080a05ff75b2 */ /* 0x0003220008000100 */
[----:B------:R1:W1:Y:S01]  /*05e0*/  SYNCS.EXCH.64 URZ, [UR5+0x48], UR10 ;  /* 0x0000480a05ff75b2 */ /* 0x0002620008000100 */
        /* <DEDUP_REMOVED lines=12> */
[----:B------:R-:W-:Y:S01]  /*06b0*/  NOP ;  /* 0x0000000000007918 */ /* 0x000fe20000000000 */
.L_x_9:
[----:B------:R-:W2:Y:S01]  /*06c0*/  SHFL.IDX PT, R2, R68, RZ, 0x1f ;  /* 0x00001fff44027589 */ /* 0x000ea200000e0000 */
[----:B------:R-:W-:Y:S01]  /*06d0*/  NOP ;  /* 0x0000000000007918 */ /* 0x000fe20000000000 */
[----:B--2---:R-:W-:-:S13]  /*06e0*/  ISETP.NE.AND P0, PT, R2, 0x1, PT ;  /* 0x000000010200780c */ /* 0x004fda0003f05270 */
[----:B------:R-:W-:Y:S05]  /*06f0*/  @P0 BRA `(.L_x_10) ;  /* 0x0000000000580947 */ /* 0x000fea0003800000 */
[----:B------:R-:W2:Y:S01]  /*0700*/  S2UR UR7, SR_CgaCtaId ;  /* 0x00000000000779c3 */ /* 0x000ea20000008800 */
[----:B------:R-:W-:Y:S01]  /*0710*/  UMOV UR9, 0x400 ;  /* 0x0000040000097882 */ /* 0x000fe20000000000 */
[----:B-1----:R-:W-:Y:S01]  /*0720*/  UMOV UR5, 0x20 ;  /* 0x0000002000057882 */ /* 0x002fe20000000000 */
[----:B------:R-:W-:Y:S01]  /*0730*/  UMOV UR4, 0x80 ;  /* 0x0000008000047882 */ /* 0x000fe20000000000 */
[----:B------:R-:W-:-:S04]  /*0740*/  UIADD3 UR10, UPT, UPT, -UR5, 0x100000, URZ ;  /* 0x00100000050a7890 */ /* 0x000fc8000fffe1ff */
[----:B------:R-:W-:Y:S02]  /*0750*/  USHF.L.U32 UR11, UR10, 0xb, URZ ;  /* 0x0000000b0a0b7899 */ /* 0x000fe400080006ff */
[----:B------:R-:W-:Y:S02]  /*0760*/  USHF.L.U32 UR10, UR10, 0x1, URZ ;  /* 0x000000010a0a7899 */ /* 0x000fe400080006ff */
[----:B------:R-:W-:-:S04]  /*0770*/  UIADD3 UR4, UPT, UPT, -UR4, 0x100000, URZ ;  /* 0x0010000004047890 */ /* 0x000fc8000fffe1ff */
[----:B------:R-:W-:Y:S02]  /*0780*/  USHF.L.U32 UR5, UR4, 0xb, URZ ;  /* 0x0000000b04057899 */ /* 0x000fe400080006ff */
[----:B------:R-:W-:Y:S01]  /*0790*/  USHF.L.U32 UR4, UR4, 0x1, URZ ;  /* 0x0000000104047899 */ /* 0x000fe200080006ff */
[----:B------:R-:W-:Y:S01]  /*07a0*/  ELECT P0, URZ, PT ;  /* 0x0000000000ff782f */ /* 0x000fe20003800000 */
[----:B--2---:R-:W-:Y:S01]  /*07b0*/  ULEA UR7, UR7, UR9, 0x18 ;  /* 0x0000000907077291 */ /* 0x004fe2000f8ec0ff */
[----:B------:R-:W1:Y:S11]  /*07c0*/  FENCE.VIEW.ASYNC.S ;  /* 0x00000000000073c6 */ /* 0x000e760000000000 */
[----:B-1----:R2:W1:Y:S01]  /*07d0*/  SYNCS.EXCH.64 URZ, [UR7+0x80], UR10 ;  /* 0x0000800a07ff75b2 */ /* 0x0024620008000100 */
[----:B------:R2:W1:Y:S01]  /*07e0*/  SYNCS.EXCH.64 URZ, [UR7+0xa0], UR4 ;  /* 0x0000a00407ff75b2 */ /* 0x0004620008000100 */
[----:B------:R2:W1:Y:S01]  /*07f0*/  SYNCS.EXCH.64 URZ, [UR7+0x88], UR10 ;  /* 0x0000880a07ff75b2 */ /* 0x0004620008000100 */
[----:B------:R2:W1:Y:S01]  /*0800*/  SYNCS.EXCH.64 URZ, [UR7+0xa8], UR4 ;  /* 0x0000a80407ff75b2 */ /* 0x0004620008000100 */
[----:B------:R2:W1:Y:S01]  /*0810*/  SYNCS.EXCH.64 URZ, [UR7+0x90], UR10 ;  /* 0x0000900a07ff75b2 */ /* 0x0004620008000100 */
[----:B------:R2:W1:Y:S01]  /*0820*/  SYNCS.EXCH.64 URZ, [UR7+0xb0], UR4 ;  /* 0x0000b00407ff75b2 */ /* 0x0004620008000100 */
[----:B------:R2:W1:Y:S01]  /*0830*/  SYNCS.EXCH.64 URZ, [UR7+0x98], UR10 ;  /* 0x0000980a07ff75b2 */ /* 0x0004620008000100 */
[----:B------:R2:W1:Y:S02]  /*0840*/  SYNCS.EXCH.64 URZ, [UR7+0xb8], UR4 ;  /* 0x0000b80407ff75b2 */ /* 0x0004640008000100 */
[----:B--2---:R-:W-:Y:S01]  /*0850*/  NOP ;  /* 0x0000000000007918 */ /* 0x004fe20000000000 */
.L_x_10:
[----:B------:R-:W2:Y:S01]  /*0860*/  SHFL.IDX PT, R2, R68, RZ, 0x1f ;  /* 0x00001fff44027589 */ /* 0x000ea200000e0000 */
[----:B------:R-:W-:Y:S01]  /*0870*/  NOP ;  /* 0x0000000000007918 */ /* 0x000fe20000000000 */
[----:B--2---:R-:W-:-:S13]  /*0880*/  ISETP.NE.AND P0, PT, R2, 0x3, PT ;  /* 0x000000030200780c */ /* 0x004fda0003f05270 */
[----:B------:R-:W-:Y:S05]  /*0890*/  @P0 BRA `(.L_x_11) ;  /* 0x0000000000300947 */ /* 0x000fea0003800000 */
[----:B-1----:R-:W1:Y:S01]  /*08a0*/  S2UR UR5, SR_CgaCtaId ;  /* 0x00000000000579c3 */ /* 0x002e620000008800 */
        /* <DEDUP_REMOVED lines=8> */
[----:B-1----:R2:W1:Y:S01]  /*0930*/  SYNCS.EXCH.64 URZ, [UR5+0xc0], UR10 ;  /* 0x0000c00a05ff75b2 */ /* 0x0024620008000100 */
[----:B------:R2:W1:Y:S02]  /*0940*/  SYNCS.EXCH.64 URZ, [UR5+0xc8], UR10 ;  /* 0x0000c80a05ff75b2 */ /* 0x0004640008000100 */
[----:B--2---:R-:W-:Y:S01]  /*0950*/  NOP ;  /* 0x0000000000007918 */ /* 0x004fe20000000000 */
.L_x_11:
[----:B------:R-:W2:Y:S01]  /*0960*/  SHFL.IDX PT, R2, R68, RZ, 0x1f ;  /* 0x00001fff44027589 */ /* 0x000ea200000e0000 */
[----:B------:R-:W-:Y:S01]  /*0970*/  NOP ;  /* 0x0000000000007918 */ /* 0x000fe20000000000 */
[----:B--2---:R-:W-:-:S13]  /*0980*/  ISETP.NE.AND P0, PT, R2, 0x4, PT ;  /* 0x000000040200780c */ /* 0x004fda0003f05270 */
[----:B------:R-:W-:Y:S05]  /*0990*/  @P0 BRA `(.L_x_12) ;  /* 0x00000000004c0947 */ /* 0x000fea0003800000 */
[----:B-1----:R-:W1:Y:S01]  /*09a0*/  S2UR UR5, SR_CgaCtaId ;  /* 0x00000000000579c3 */ /* 0x002e620000008800 */
[----:B------:R-:W-:Y:S01]  /*09b0*/  UMOV UR9, 0x100 ;  /* 0x0000010000097882 */ /* 0x000fe20000000000 */
[----:B------:R-:W-:Y:S01]  /*09c0*/  UMOV UR7, 0x400 ;  /* 0x0000040000077882 */ /* 0x000fe20000000000 */
[----:B------:R-:W-:Y:S01]  /*09d0*/  USEL UR9, UR9, 0xe0, UP2 ;  /* 0x000000e009097887 */ /* 0x000fe20009000000 */
[----:B------:R-:W-:Y:S01]  /*09e0*/  UMOV UR4, 0x1 ;  /* 0x0000000100047882 */ /* 0x000fe20000000000 */
[----:B------:R-:W-:Y:S01]  /*09f0*/  ELECT P0, URZ, PT ;  /* 0x0000000000ff782f */ /* 0x000fe20003800000 */
[----:B------:R-:W-:-:S04]  /*0a00*/  UIADD3 UR10, UPT, UPT, -UR4, 0x100000, URZ ;  /* 0x00100000040a7890 */ /* 0x000fc8000fffe1ff */
[----:B------:R-:W-:Y:S02]  /*0a10*/  USHF.L.U32 UR11, UR10, 0xb, URZ ;  /* 0x0000000b0a0b7899 */ /* 0x000fe400080006ff */
[----:B------:R-:W-:Y:S02]  /*0a20*/  USHF.L.U32 UR10, UR10, 0x1, URZ ;  /* 0x000000010a0a7899 */ /* 0x000fe400080006ff */
[----:B------:R-:W-:-:S04]  /*0a30*/  UIADD3 UR12, UPT, UPT, -UR9, 0x100000, URZ ;  /* 0x00100000090c7890 */ /* 0x000fc8000fffe1ff */
[----:B------:R-:W-:Y:S02]  /*0a40*/  USHF.L.U32 UR13, UR12, 0xb, URZ ;  /* 0x0000000b0c0d7899 */ /* 0x000fe400080006ff */
[----:B------:R-:W-:Y:S02]  /*0a50*/  USHF.L.U32 UR12, UR12, 0x1, URZ ;  /* 0x000000010c0c7899 */ /* 0x000fe400080006ff */
[----:B-1----:R-:W-:Y:S01]  /*0a60*/  ULEA UR5, UR5, UR7, 0x18 ;  /* 0x0000000705057291 */ /* 0x002fe2000f8ec0ff */
[----:B------:R-:W1:Y:S11]  /*0a70*/  FENCE.VIEW.ASYNC.S ;  /* 0x00000000000073c6 */ /* 0x000e760000000000 */
[----:B-1----:R2:W1:Y:S01]  /*0a80*/  SYNCS.EXCH.64 URZ, [UR5+0xd0], UR10 ;  /* 0x0000d00a05ff75b2 */ /* 0x0024620008000100 */
[----:B------:R2:W1:Y:S01]  /*0a90*/  SYNCS.EXCH.64 URZ, [UR5+0xe0], UR12 ;  /* 0x0000e00c05ff75b2 */ /* 0x0004620008000100 */
[----:B------:R2:W1:Y:S01]  /*0aa0*/  SYNCS.EXCH.64 URZ, [UR5+0xd8], UR10 ;  /* 0x0000d80a05ff75b2 */ /* 0x0004620008000100 */
[----:B------:R2:W1:Y:S02]  /*0ab0*/  SYNCS.EXCH.64 URZ, [UR5+0xe8], UR12 ;  /* 0x0000e80c05ff75b2 */ /* 0x0004640008000100 */
[----:B--2---:R-:W-:Y:S01]  /*0ac0*/  NOP ;  /* 0x0000000000007918 */ /* 0x004fe20000000000 */
.L_x_12:
        /* <DEDUP_REMOVED lines=26> */
.L_x_13:
        /* <DEDUP_REMOVED lines=18> */
.L_x_14:
[----:B-1----:R-:W1:Y:S01]  /*0d90*/  S2UR UR5, SR_CTAID.X ;  /* 0x00000000000579c3 */ /* 0x002e620000002500 */
[----:B------:R-:W-:-:S05]  /*0da0*/  CS2R.32 R63, SR_CgaSize ;  /* 0x00000000003f7805 */ /* 0x000fca0000008a00 */
[----:B------:R-:W-:-:S05]  /*0db0*/  IMAD R63, R63, -0xa0, RZ ;  /* 0xffffff603f3f7824 */ /* 0x000fca00078e02ff */
[----:B------:R-:W-:-:S14]  /*0dc0*/  R2UR UR9, R63 ;  /* 0x000000003f0972ca */ /* 0x000fdc00000e0000 */
[----:B------:R-:W2:Y:S01]  /*0dd0*/  LDCU UR9, c[0x0][UR9+0x2b0] ;  /* 0x00005600090977ac */ /* 0x000ea20008000800 */
[----:B------:R-:W-:Y:S01]  /*0de0*/  NOP ;  /* 0x0000000000007918 */ /* 0x000fe20000000000 */
[----:B------:R-:W-:-:S05]  /*0df0*/  CS2R.32 R63, SR_CgaSize ;  /* 0x00000000003f7805 */ /* 0x000fca0000008a00 */
[----:B------:R-:W-:-:S05]  /*0e00*/  IMAD R63, R63, -0xa0, RZ ;  /* 0xffffff603f3f7824 */ /* 0x000fca00078e02ff */
[----:B------:R-:W-:-:S14]  /*0e10*/  R2UR UR7, R63 ;  /* 0x000000003f0772ca */ /* 0x000fdc00000e0000 */
[----:B------:R-:W3:Y:S01]  /*0e20*/  LDCU UR7, c[0x0][UR7+0x2b4] ;  /* 0x00005680070777ac */ /* 0x000ee20008000800 */
[----:B------:R-:W4:Y:S08]  /*0e30*/  S2UR UR4, SR_CTAID.Y ;  /* 0x00000000000479c3 */ /* 0x000f300000002600 */
[----:B------:R-:W3:Y:S01]  /*0e40*/  LDC R10, c[0x0][0xb24] ;  /* 0x0002c900ff0a7b82 */ /* 0x000ee20000000800 */
[----:B-1----:R-:W-:-:S02]  /*0e50*/  I2FP.F32.U32 R63, UR5 ;  /* 0x00000005003f7c45 */ /* 0x002fc40008201000 */
[----:B------:R-:W-:-:S05]  /*0e60*/  CS2R.32 R3, SR_CgaSize ;  /* 0x0000000000037805 */ /* 0x000fca0000008a00 */
[----:B------:R-:W-:-:S06]  /*0e70*/  IMAD R3, R3, -0xa0, RZ ;  /* 0xffffff6003037824 */ /* 0x000fcc00078e02ff */
[----:B------:R-:W1:Y:S01]  /*0e80*/  LDC R3, c[0x0][R3+0x2a0] ;  /* 0x0000a80003037b82 */ /* 0x000e620000000800 */
[----:B------:R-:W-:Y:S01]  /*0e90*/  MOV R15, UR5 ;  /* 0x00000005000f7c02 */ /* 0x000fe20008000f00 */
[----:B--2---:R-:W-:Y:S01]  /*0ea0*/  FMUL R63, R63, UR9 ;  /* 0x000000093f3f7c20 */ /* 0x004fe20008400000 */
[----:B----4-:R-:W-:Y:S02]  /*0eb0*/  I2FP.F32.U32 R62, UR4 ;  /* 0x00000004003e7c45 */ /* 0x010fe40008201000 */
[----:B------:R-:W-:-:S05]  /*0ec0*/  CS2R.32 R2, SR_CgaSize ;  /* 0x0000000000027805 */ /* 0x000fca0000008a00 */
[----:B------:R-:W-:-:S06]  /*0ed0*/  IMAD R2, R2, -0xa0, RZ ;  /* 0xffffff6002027824 */ /* 0x000fcc00078e02ff */
[----:B------:R-:W2:Y:S01]  /*0ee0*/  LDC R2, c[0x0][R2+0x2a4] ;  /* 0x0000a90002027b82 */ /* 0x000ea20000000800 */
[----:B------:R-:W-:Y:S01]  /*0ef0*/  MOV R14, UR4 ;  /* 0x00000004000e7c02 */ /* 0x000fe20008000f00 */
[----:B------:R-:W4:Y:S01]  /*0f00*/  F2I.U32.TRUNC.NTZ R63, R63 ;  /* 0x0000003f003f7305 */ /* 0x000f22000020f000 */
[----:B---3--:R-:W-:-:S05]  /*0f10*/  FMUL R62, R62, UR7 ;  /* 0x000000073e3e7c20 */ /* 0x008fca0008400000 */
[----:B------:R-:W-:Y:S01]  /*0f20*/  BAR.SYNC.DEFER_BLOCKING 0x0 ;  /* 0x0000000000007b1d */ /* 0x000fe20000010000 */
[----:B------:R-:W-:-:S05]  /*0f30*/  ISETP.GE.AND P0, PT, R10, 0x1, PT ;  /* 0x000000010a00780c */ /* 0x000fca0003f06270 */
[----:B------:R-:W3:Y:S02]  /*0f40*/  F2I.U32.TRUNC.NTZ R62, R62 ;  /* 0x0000003e003e7305 */ /* 0x000ee4000020f000 */
[----:B------:R-:W2:Y:S01]  /*0f50*/  S2UR UR36, SR_CTAID.Z ;  /* 0x00000000002479c3 */ /* 0x000ea20000002700 */
[----:B----4-:R-:W-:-:S05]  /*0f60*/  IADD3 R63, PT, PT, -R63, RZ, RZ ;  /* 0x000000ff3f3f7210 */ /* 0x010fca0007ffe1ff */
[----:B-1----:R-:W-:Y:S01]  /*0f70*/  IMAD R63, R3, R63, UR5 ;  /* 0x00000005033f7e24 */ /* 0x002fe2000f8e023f */
[----:B---3--:R-:W-:-:S05]  /*0f80*/  IADD3 R62, PT, PT, -R62, RZ, RZ ;  /* 0x000000ff3e3e7210 */ /* 0x008fca0007ffe1ff */
[----:B--2---:R-:W-:Y:S01]  /*0f90*/  IMAD R62, R2, R62, UR4 ;  /* 0x00000004023e7e24 */ /* 0x004fe2000f8e023e */
[----:B------:R-:W-:Y:S06]  /*0fa0*/  @!P0 BRA `(.L_x_15) ;  /* 0x0000000000b88947 */ /* 0x000fec0003800000 */
[----:B------:R-:W1:Y:S01]  /*0fb0*/  LDC.64 R4, c[0x0][0xb18] ;  /* 0x0002c600ff047b82 */ /* 0x000e620000000a00 */
[----:B------:R-:W-:-:S07]  /*0fc0*/  ISETP.NE.AND P0, PT, R10, 0x1, PT ;  /* 0x000000010a00780c */ /* 0x000fce0003f05270 */
[----:B------:R-:W2:Y:S08]  /*0fd0*/  LDC R9, c[0x0][0xb0c] ;  /* 0x0002c300ff097b82 */ /* 0x000eb00000000800 */
[----:B------:R-:W3:Y:S08]  /*0fe0*/  LDC R12, c[0x0][0x370] ;  /* 0x0000dc00ff0c7b82 */ /* 0x000ef00000000800 */
[----:B------:R-:W4:Y:S01]  /*0ff0*/  LDC R11, c[0x0][0x374] ;  /* 0x0000dd00ff0b7b82 */ /* 0x000f220000000800 */
[----:B-1----:R-:W-:-:S07]  /*1000*/  ISETP.NE.AND P1, PT, R4, 0x1, PT ;  /* 0x000000010400780c */ /* 0x002fce0003f25270 */
[----:B------:R-:W3:Y:S01]  /*1010*/  LDC.64 R6, c[0x0][0xb10] ;  /* 0x0002c400ff067b82 */ /* 0x000ee20000000a00 */
[----:B--2---:R-:W-:-:S07]  /*1020*/  ISETP.NE.AND P2, PT, R9, 0x1, PT ;  /* 0x000000010900780c */ /* 0x004fce0003f45270 */
[----:B------:R-:W1:Y:S08]  /*1030*/  LDC R8, c[0x0][0xb20] ;  /* 0x0002c800ff087b82 */ /* 0x000e700000000800 */
[----:B------:R-:W2:Y:S01]  /*1040*/  LDC.64 R2, c[0x0][0xb28] ;  /* 0x0002ca00ff027b82 */ /* 0x000ea20000000a00 */
[----:B----4-:R-:W-:-:S04]  /*1050*/  IMAD.HI.U32 R13, R11, R5, RZ ;  /* 0x000000050b0d7227 */ /* 0x010fc800078e00ff */
[----:B------:R-:W-:-:S04]  /*1060*/  IMAD.HI.U32 R5, R14, R5, RZ ;  /* 0x000000050e057227 */ /* 0x000fc800078e00ff */
[----:B---3--:R-:W-:-:S05]  /*1070*/  IMAD.HI.U32 R16, R12, R6, RZ ;  /* 0x000000060c107227 */ /* 0x008fca00078e00ff */
[-C--:B------:R-:W-:Y:S01]  /*1080*/  @P2 SHF.R.U32.HI R12, RZ, R7.reuse, R16 ;  /* 0x00000007ff0c2219 */ /* 0x080fe20000011610 */
[----:B------:R-:W-:Y:S01]  /*1090*/  IMAD.HI.U32 R16, R15, R6, RZ ;  /* 0x000000060f107227 */ /* 0x000fe200078e00ff */
[-C--:B-1----:R-:W-:Y:S02]  /*10a0*/  @P1 SHF.R.U32.HI R11, RZ, R8.reuse, R13 ;  /* 0x00000008ff0b1219 */ /* 0x082fe4000001160d */
[----:B------:R-:W-:Y:S02]  /*10b0*/  SHF.R.U32.HI R5, RZ, R8, R5 ;  /* 0x00000008ff057219 */ /* 0x000fe40000011605 */
[----:B------:R-:W-:Y:S02]  /*10c0*/  SHF.R.U32.HI R16, RZ, R7, R16 ;  /* 0x00000007ff107219 */ /* 0x000fe40000011610 */
[----:B------:R-:W-:Y:S01]  /*10d0*/  SEL R5, R14, R5, !P1 ;  /* 0x000000050e057207 */ /* 0x000fe20004800000 */
[----:B--2---:R-:W-:Y:S01]  /*10e0*/  IMAD.HI.U32 R13, R11, R2, RZ ;  /* 0x000000020b0d7227 */ /* 0x004fe200078e00ff */
[----:B------:R-:W-:-:S03]  /*10f0*/  SEL R16, R15, R16, !P2 ;  /* 0x000000100f107207 */ /* 0x000fc60005000000 */
[----:B------:R-:W-:Y:S01]  /*1100*/  IMAD.HI.U32 R6, R12, R2, RZ ;  /* 0x000000020c067227 */ /* 0x000fe200078e00ff */
[----:B------:R-:W-:-:S04]  /*1110*/  @P0 SHF.R.U32.HI R11, RZ, R3, R13 ;  /* 0x00000003ff0b0219 */ /* 0x000fc8000001160d */
[----:B------:R-:W-:Y:S01]  /*1120*/  @P0 SHF.R.U32.HI R12, RZ, R3, R6 ;  /* 0x00000003ff0c0219 */ /* 0x000fe20000011606 */
[----:B------:R-:W-:-:S04]  /*1130*/  IMAD R11, R11, R10, RZ ;  /* 0x0000000a0b0b7224 */ /* 0x000fc800078e02ff */
[----:B------:R-:W-:Y:S01]  /*1140*/  IMAD R6, R12, R10, RZ ;  /* 0x0000000a0c067224 */ /* 0x000fe200078e02ff */
[----:B------:R-:W-:-:S04]  /*1150*/  ISETP.GE.AND P1, PT, R5, R11, PT ;  /* 0x0000000b0500720c */ /* 0x000fc80003f26270 */
[----:B------:R-:W-:Y:S01]  /*1160*/  ISETP.GE.OR P1, PT, R16, R6, P1 ;  /* 0x000000061000720c */ /* 0x000fe20000f26670 */
[----:B------:R-:W-:-:S05]  /*1170*/  IMAD.HI.U32 R6, R5, R2, RZ ;  /* 0x0000000205067227 */ /* 0x000fca00078e00ff */
[----:B------:R-:W-:-:S04]  /*1180*/  SHF.R.U32.HI R6, RZ, R3, R6 ;  /* 0x00000003ff067219 */ /* 0x000fc80000011606 */
[----:B------:R-:W-:-:S03]  /*1190*/  SEL R6, R5, R6, !P0 ;  /* 0x0000000605067207 */ /* 0x000fc60004000000 */
[----:B------:R-:W-:Y:S01]  /*11a0*/  @!P1 IMAD.HI.U32 R7, R16, R2, RZ ;  /* 0x0000000210079227 */ /* 0x000fe200078e00ff */
[----:B------:R-:W-:-:S04]  /*11b0*/  IADD3 R2, PT, PT, -R6, RZ, RZ ;  /* 0x000000ff06027210 */ /* 0x000fc80007ffe1ff */
[----:B------:R-:W-:Y:S01]  /*11c0*/  @!P1 SHF.R.U32.HI R3, RZ, R3, R7 ;  /* 0x00000003ff039219 */ /* 0x000fe20000011607 */
[----:B------:R-:W-:Y:S01]  /*11d0*/  IMAD R2, R10, R2, R5 ;  /* 0x000000020a027224 */ /* 0x000fe200078e0205 */
[----:B------:R-:W-:Y:S02]  /*11e0*/  IADD3 R7, PT, PT, -R5, RZ, RZ ;  /* 0x000000ff05077210 */ /* 0x000fe40007ffe1ff */
[----:B------:R-:W-:-:S03]  /*11f0*/  @!P1 SEL R3, R16, R3, !P0 ;  /* 0x0000000310039207 */ /* 0x000fc60004000000 */
[----:B------:R-:W-:Y:S02]  /*1200*/  IMAD R7, R4, R7, R14 ;  /* 0x0000000704077224 */ /* 0x000fe400078e020e */
[--C-:B------:R-:W-:Y:S02]  /*1210*/  @!P1 IMAD.IADD R6, R6, 0x1, -R3.reuse ;  /* 0x0000000106069824 */ /* 0x100fe400078e0a03 */
[----:B------:R-:W-:Y:S01]  /*1220*/  @!P1 IMAD R3, R2, R12, R3 ;  /* 0x0000000c02039224 */ /* 0x000fe200078e0203 */
[----:B------:R-:W-:Y:S01]  /*1230*/  IADD3 R2, PT, PT, -R16, RZ, RZ ;  /* 0x000000ff10027210 */ /* 0x000fe20007ffe1ff */
[----:B------:R-:W-:Y:S02]  /*1240*/  @!P1 IMAD R5, R6, R10, R16 ;  /* 0x0000000a06059224 */ /* 0x000fe400078e0210 */
[----:B------:R-:W-:Y:S02]  /*1250*/  @!P1 IMAD.MOV.U32 R16, RZ, RZ, R3 ;  /* 0x000000ffff109224 */ /* 0x000fe400078e0003 */
[----:B------:R-:W-:-:S02]  /*1260*/  IMAD R2, R9, R2, R15 ;  /* 0x0000000209027224 */ /* 0x000fc400078e020f */
[----:B------:R-:W-:Y:S02]  /*1270*/  IMAD R14, R5, R4, R7 ;  /* 0x00000004050e7224 */ /* 0x000fe400078e0207 */
[----:B------:R-:W-:Y:S02]  /*1280*/  IMAD R15, R16, R9, R2 ;  /* 0x00000009100f7224 */ /* 0x000fe400078e0202 */
.L_x_15:
[----:B------:R-:W1:Y:S01]  /*1290*/  LDCU UR4, c[0x0][0xb30] ;  /* 0x00016600ff0477ac */ /* 0x000e620008000800 */
[----:B------:R-:W2:Y:S08]  /*12a0*/  S2UR UR37, SR_CgaCtaId ;  /* 0x00000000002579c3 */ /* 0x000eb00000008800 */
[----:B------:R-:W3:Y:S01]  /*12b0*/  LDC R26, c[0x0][0xb24] ;  /* 0x0002c900ff1a7b82 */ /* 0x000ee20000000800 */
[----:B-1----:R-:W-:-:S09]  /*12c0*/  UISETP.NE.AND UP1, UPT, UR4, 0x1, UPT ;  /* 0x000000010400788c */ /* 0x002fd2000bf25270 */
[----:B--2---:R-:W-:Y:S05]  /*12d0*/  BRA.U UP1, `(.L_x_16) ;  /* 0x0000000101407547 */ /* 0x004fea000b800000 */
[----:B------:R-:W1:Y:S08]  /*12e0*/  LDC.64 R4, c[0x0][0xb10] ;  /* 0x0002c400ff047b82 */ /* 0x000e700000000a00 */
[----:B------:R-:W2:Y:S08]  /*12f0*/  LDC.64 R2, c[0x0][0xb18] ;  /* 0x0002c600ff027b82 */ /* 0x000eb00000000a00 */
[----:B------:R-:W4:Y:S08]  /*1300*/  LDC R6, c[0x0][0xb20] ;  /* 0x0002c800ff067b82 */ /* 0x000f300000000800 */
[----:B------:R-:W3:Y:S01]  /*1310*/  LDC R7, c[0x0][0xb0c] ;  /* 0x0002c300ff077b82 */ /* 0x000ee20000000800 */
[----:B-1----:R-:W-:-:S05]  /*1320*/  IMAD.HI.U32 R4, R15, R4, RZ ;  /* 0x000000040f047227 */ /* 0x002fca00078e00ff */
[----:B------:R-:W-:Y:S01]  /*1330*/  SHF.R.U32.HI R4, RZ, R5, R4 ;  /* 0x00000005ff047219 */ /* 0x000fe20000011604 */
[----:B--2---:R-:W-:Y:S01]  /*1340*/  IMAD.HI.U32 R3, R14, R3, RZ ;  /* 0x000000030e037227 */ /* 0x004fe200078e00ff */
[----:B------:R-:W-:-:S04]  /*1350*/  ISETP.NE.AND P0, PT, R2, 0x1, PT ;  /* 0x000000010200780c */ /* 0x000fc80003f05270 */
[----:B----4-:R-:W-:-:S04]  /*1360*/  SHF.R.U32.HI R3, RZ, R6, R3 ;  /* 0x00000006ff037219 */ /* 0x010fc80000011603 */
[----:B------:R-:W-:Y:S02]  /*1370*/  SEL R3, R14, R3, !P0 ;  /* 0x000000030e037207 */ /* 0x000fe40004000000 */
[----:B---3--:R-:W-:-:S04]  /*1380*/  ISETP.NE.AND P1, PT, R7, 0x1, PT ;  /* 0x000000010700780c */ /* 0x008fc80003f25270 */
[----:B------:R-:W-:-:S05]  /*1390*/  SEL R4, R15, R4, !P1 ;  /* 0x000000040f047207 */ /* 0x000fca0004800000 */
[----:B------:R-:W-:Y:S02]  /*13a0*/  IMAD.IADD R5, R3, 0x1, -R4 ;  /* 0x0000000103057824 */ /* 0x000fe400078e0a04 */
[----:B------:R-:W-:Y:S02]  /*13b0*/  IMAD.IADD R3, R4, 0x1, -R3 ;  /* 0x0000000104037824 */ /* 0x000fe400078e0a03 */
[----:B------:R-:W-:Y:S02]  /*13c0*/  IMAD R15, R5, R7, R15 ;  /* 0x00000007050f7224 */ /* 0x000fe400078e020f */
[----:B------:R-:W-:-:S07]  /*13d0*/  IMAD R14, R3, R2, R14 ;  /* 0x00000002030e7224 */ /* 0x000fce00078e020e */
.L_x_16:
[----:B------:R-:W-:Y:S01]  /*13e0*/  BAR.SYNC.DEFER_BLOCKING 0x0 ;  /* 0x0000000000007b1d */ /* 0x000fe20000010000 */
[----:B------:R-:W-:Y:S01]  /*13f0*/  UISETP.NE.AND UP1, UPT, UR8, 0x2, UPT ;  /* 0x000000020800788c */ /* 0x000fe2000bf25270 */
[----:B------:R-:W-:Y:S02]  /*1400*/  ISETP.NE.OR P5, PT, R0, 0x2, !P5 ;  /* 0x000000020000780c */ /* 0x000fe40006fa5670 */
[----:B------:R-:W-:-:S06]  /*1410*/  LOP3.LUT R2, R77, 0x1f, RZ, 0xc0, !PT ;  /* 0x0000001f4d027812 */ /* 0x000fcc00078ec0ff */
[----:B------:R-:W-:Y:S05]  /*1420*/  BRA.U UP1, `(.L_x_17) ;  /* 0x0000001101ec7547 */ /* 0x000fea000b800000 */
[----:B------:R-:W1:Y:S01]  /*1430*/  LDCU UR13, c[0x0][0x38c] ;  /* 0x00007180ff0d77ac */ /* 0x000e620008000800 */
[----:B------:R-:W2:Y:S01]  /*1440*/  LDC R8, c[0x0][0x370] ;  /* 0x0000dc00ff087b82 */ /* 0x000ea20000000800 */
[----:B------:R-:W-:Y:S01]  /*1450*/  PLOP3.LUT P1, PT, PT, PT, UP2, 0x80, 0x8 ;  /* 0x000000000008781c */ /* 0x000fe20003f2f028 */
[----:B------:R-:W-:Y:S01]  /*1460*/  IMAD.MOV.U32 R17, RZ, RZ, 0x1 ;  /* 0x00000001ff117424 */ /* 0x000fe200078e00ff */
[----:B------:R-:W-:Y:S01]  /*1470*/  ISETP.EQ.OR P4, PT, R2, RZ, P5 ;  /* 0x000000ff0200720c */ /* 0x000fe20002f82670 */
[----:B------:R-:W-:Y:S01]  /*1480*/  IMAD.MOV.U32 R16, RZ, RZ, RZ ;  /* 0x000000ffff107224 */ /* 0x000fe200078e00ff */
[----:B------:R-:W-:Y:S02]  /*1490*/  PLOP3.LUT P1, PT, P1, PT, PT, 0x8, 0x80 ;  /* 0x000000000080781c */ /* 0x000fe40000f2e170 */
[----:B------:R-:W-:Y:S01]  /*14a0*/  CS2R R12, SRZ ;  /* 0x00000000000c7805 */ /* 0x000fe2000001ff00 */
[----:B------:R-:W-:Y:S01]  /*14b0*/  IMAD.MOV.U32 R11, RZ, RZ, 0x1 ;  /* 0x00000001ff0b7424 */ /* 0x000fe200078e00ff */
[----:B------:R-:W4:Y:S01]  /*14c0*/  LDC R0, c[0x0][0x374] ;  /* 0x0000dd00ff007b82 */ /* 0x000f220000000800 */
[----:B------:R-:W2:Y:S01]  /*14d0*/  LDCU.64 UR22, c[0x0][0x348] ;  /* 0x00006900ff1677ac */ /* 0x000ea20008000a00 */
[----:B------:R-:W-:Y:S01]  /*14e0*/  UMOV UR6, URZ ;  /* 0x000000ff00067c82 */ /* 0x000fe20008000000 */
[----:B-1----:R-:W-:-:S04]  /*14f0*/  UIADD3 UR5, UPT, UPT, UR13, 0x1f, URZ ;  /* 0x0000001f0d057890 */ /* 0x002fc8000fffe0ff */
[----:B------:R-:W-:-:S04]  /*1500*/  USHF.R.S32.HI UR4, URZ, 0x1f, UR5 ;  /* 0x0000001fff047899 */ /* 0x000fc80008011405 */
[----:B------:R-:W-:-:S04]  /*1510*/  ULEA.HI UR4, UR4, UR5, URZ, 0x5 ;  /* 0x0000000504047291 */ /* 0x000fc8000f8f28ff */
[----:B------:R-:W-:Y:S02]  /*1520*/  USHF.R.S32.HI UR15, URZ, 0x5, UR4 ;  /* 0x00000005ff0f7899 */ /* 0x000fe40008011404 */
[----:B------:R-:W-:Y:S02]  /*1530*/  UIADD3 UR4, UPT, UPT, UR13, -0x1, URZ ;  /* 0xffffffff0d047890 */ /* 0x000fe4000fffe0ff */
[----:B------:R-:W-:Y:S02]  /*1540*/  UISETP.LT.U32.AND UP0, UPT, UR15, 0x8, UPT ;  /* 0x000000080f00788c */ /* 0x000fe4000bf01070 */
[----:B------:R-:W-:Y:S02]  /*1550*/  UISETP.GE.U32.AND UP1, UPT, UR4, -0x3f, UPT ;  /* 0xffffffc10400788c */ /* 0x000fe4000bf26070 */
[----:B------:R-:W-:Y:S02]  /*1560*/  USEL UR14, UR15, 0x8, UP0 ;  /* 0x000000080f0e7887 */ /* 0x000fe40008000000 */
[----:B------:R-:W-:-:S02]  /*1570*/  UIADD3 UR13, UPT, UPT, UR13, 0x3e, URZ ;  /* 0x0000003e0d0d7890 */ /* 0x000fc4000fffe0ff */
[----:B------:R-:W-:Y:S02]  /*1580*/  UIADD3 UR5, UPT, UPT, UR14, -0x1, URZ ;  /* 0xffffffff0e057890 */ /* 0x000fe4000fffe0ff */
[----:B------:R-:W-:-:S03]  /*1590*/  UIADD3 UR7, UPT, UPT, UR15, -UR14, URZ ;  /* 0x8000000e0f077290 */ /* 0x000fc6000fffe0ff */
[----:B------:R-:W-:-:S04]  /*15a0*/  @UP1 UIADD3 UR5, UPT, UPT, UR14, URZ, URZ ;  /* 0x000000ff0e051290 */ /* 0x000fc8000fffe0ff */
[----:B--2---:R-:W-:-:S12]  /*15b0*/  UIADD3 UR5, UPT, UPT, UR5, 0x1, URZ ;  /* 0x0000000105057890 */ /* 0x004fd8000fffe0ff */
.L_x_35:
[----:B------:R-:W-:Y:S01]  /*15c0*/  UISETP.NE.AND UP0, UPT, UR37, URZ, UPT ;  /* 0x000000ff2500728c */ /* 0x000fe2000bf05270 */
[----:B------:R-:W1:Y:S08]  /*15d0*/  S2UR UR37, SR_CgaCtaId ;  /* 0x00000000002579c3 */ /* 0x000e700000008800 */
[----:B------:R-:W-:Y:S05]  /*15e0*/  BRA.U UP0, `(.L_x_18) ;  /* 0x0000000100347547 */ /* 0x000fea000b800000 */
[----:B------:R-:W2:Y:S01]  /*15f0*/  S2R R2, SR_CgaCtaId ;  /* 0x0000000000027919 */ /* 0x000ea20000008800 */
[----:B------:R-:W-:-:S04]  /*1600*/  MOV R3, 0x400 ;  /* 0x0000040000037802 */ /* 0x000fc80000000f00 */
[----:B--2---:R-:W-:Y:S02]  /*1610*/  LEA R2, R2, R3, 0x18 ;  /* 0x0000000302027211 */ /* 0x004fe400078ec0ff */
[----:B------:R-:W-:-:S03]  /*1620*/  SHF.L.U32 R3, R11, 0x1f, RZ ;  /* 0x0000001f0b037819 */ /* 0x000fc600000006ff */
[----:B------:R-:W-:-:S04]  /*1630*/  IMAD R2, R12, 0x8, R2 ;  /* 0x000000080c027824 */ /* 0x000fc800078e0202 */
[----:B------:R-:W2:Y:S02]  /*1640*/  SYNCS.PHASECHK.TRANS64.TRYWAIT P0, [R2+URZ+0x140], R3 ;  /* 0x00014003020075a7 */ /* 0x000ea400080011ff */
[----:B--2---:R-:W-:Y:S05]  /*1650*/  @!P0 BRA `(.L_x_19) ;  /* 0x0000006400408947 */ /* 0x004fea0003800000 */
.L_x_135:
[----:B------:R-:W-:Y:S01]  /*1660*/  VIADD R12, R12, 0x1 ;  /* 0x000000010c0c7836 */ /* 0x000fe20000000000 */
[----:B------:R2:W-:Y:S04]  /*1670*/  SYNCS.ARRIVE.TRANS64.A1T0 RZ, [R2+URZ+0x130], RZ ;  /* 0x000130ff02ff79a7 */ /* 0x0005e800081000ff */
[----:B------:R-:W-:-:S04]  /*1680*/  ISETP.NE.AND P0, PT, R12, 0x2, PT ;  /* 0x000000020c00780c */ /* 0x000fc80003f05270 */
[----:B------:R-:W-:Y:S02]  /*1690*/  SEL R12, R12, RZ, P0 ;  /* 0x000000ff0c0c7207 */ /* 0x000fe40000000000 */
[----:B--2---:R-:W-:-:S04]  /*16a0*/  SEL R2, RZ, 0x1, P0 ;  /* 0x00000001ff027807 */ /* 0x004fc80000000000 */
[----:B------:R-:W-:-:S07]  /*16b0*/  LOP3.LUT R11, R11, R2, RZ, 0x3c, !PT ;  /* 0x000000020b0b7212 */ /* 0x000fce00078e3cff */
.L_x_18:
[----:B------:R-:W-:Y:S01]  /*16c0*/  UMOV UR4, 0x400 ;  /* 0x0000040000047882 */ /* 0x000fe20000000000 */
[----:B------:R-:W-:Y:S01]  /*16d0*/  SHF.L.U32 R2, R17, 0x1f, RZ ;  /* 0x0000001f11027819 */ /* 0x000fe200000006ff */
[----:B-1----:R-:W-:Y:S01]  /*16e0*/  ULEA UR4, UR37, UR4, 0x18 ;  /* 0x0000000425047291 */ /* 0x002fe2000f8ec0ff */
[----:B------:R-:W-:Y:S01]  /*16f0*/  R2UR UR35, R15 ;  /* 0x000000000f2372ca */ /* 0x000fe200000e0000 */
[----:B------:R-:W-:Y:S01]  /*1700*/  UISETP.GE.U32.AND UP0, UPT, UR13, 0x3f, UPT ;  /* 0x0000003f0d00788c */ /* 0x000fe2000bf06070 */
[----:B------:R-:W-:Y:S01]  /*1710*/  R2UR UR11, R14 ;  /* 0x000000000e0b72ca */ /* 0x000fe200000e0000 */
[----:B------:R-:W-:Y:S01]  /*1720*/  ULEA UR8, UR6, UR4, 0x3 ;  /* 0x0000000406087291 */ /* 0x000fe2000f8e18ff */
[----:B------:R-:W-:-:S08]  /*1730*/  UMOV UR24, URZ ;  /* 0x000000ff00187c82 */ /* 0x000fd00008000000 */
[----:B------:R1:W2:Y:S01]  /*1740*/  SYNCS.PHASECHK.TRANS64.TRYWAIT P0, [UR8+0x40], R2 ;  /* 0x00004002ff0075a7 */ /* 0x0002a20008001108 */
[----:B------:R-:W-:Y:S02]  /*1750*/  USHF.L.U32 UR35, UR35, 0x7, URZ ;  /* 0x0000000723237899 */ /* 0x000fe400080006ff */
[----:B------:R-:W-:Y:S01]  /*1760*/  USHF.L.U32 UR11, UR11, 0x6, URZ ;  /* 0x000000060b0b7899 */ /* 0x000fe200080006ff */
[----:B------:R-:W-:Y:S11]  /*1770*/  BRA.U !UP0, `(.L_x_20) ;  /* 0x0000000108a87547 */ /* 0x000ff6000b800000 */
[----:B------:R-:W-:Y:S01]  /*1780*/  UMOV UR16, URZ ;  /* 0x000000ff00107c82 */ /* 0x000fe20008000000 */
[----:B------:R-:W-:-:S05]  /*1790*/  UMOV UR17, UR6 ;  /* 0x0000000600117c82 */ /* 0x000fca0008000000 */
.L_x_25:
[----:B-1----:R-:W-:Y:S01]  /*17a0*/  ULEA UR33, UR17, UR4, 0x3 ;  /* 0x0000000411217291 */ /* 0x002fe2000f8e18ff */
[----:B--2---:R-:W-:Y:S01]  /*17b0*/  @!P5 MOV R3, 0x6000 ;  /* 0x000060000003d802 */ /* 0x004fe20000000f00 */
[----:B--2---:R-:W-:Y:S10]  /*17c0*/  @P0 BRA `(.L_x_21) ;  /* 0x00000000000c0947 */ /* 0x004ff40003800000 */
[----:B------:R-:W-:-:S04]  /*17d0*/  SHF.L.U32 R4, R17, 0x1f, RZ ;  /* 0x0000001f11047819 */ /* 0x000fc800000006ff */
[----:B------:R-:W2:Y:S02]  /*17e0*/  SYNCS.PHASECHK.TRANS64.TRYWAIT P0, [UR33+0x40], R4 ;  /* 0x00004004ff0075a7 */ /* 0x000ea40008001121 */
[----:B--2---:R-:W-:Y:S05]  /*17f0*/  @!P0 BRA `(.L_x_22) ;  /* 0x0000006000ec8947 */ /* 0x004fea0003800000 */
.L_x_21:
[----:B------:R2:W-:Y:S01]  /*1800*/  @!P5 SYNCS.ARRIVE.TRANS64 RZ, [UR33], R3 ;  /* 0x00000003ffffd9a7 */ /* 0x0005e20008000021 */
[----:B------:R-:W-:Y:S04]  /*1810*/  BSSY.RECONVERGENT B0, `(.L_x_23) ;  /* 0x0000003000007945 */ /* 0x000fe80003800200 */
[----:B------:R-:W-:Y:S05]  /*1820*/  @P4 BRA `(.L_x_24) ;  /* 0x0000000000044947 */ /* 0x000fea0003800000 */
[----:B------:R-:W-:Y:S05]  /*1830*/  BPT.TRAP 0x1 ;  /* 0x000000040000795c */ /* 0x000fea0000300000 */
.L_x_24:
[----:B------:R-:W-:Y:S05]  /*1840*/  BSYNC.RECONVERGENT B0 ;  /* 0x0000000000007941 */ /* 0x000fea0003800200 */
.L_x_23:
[----:B------:R-:W-:Y:S02]  /*1850*/  UIADD3 UR6, UPT, UPT, UR17, 0x1, URZ ;  /* 0x0000000111067890 */ /* 0x000fe4000fffe0ff */
[----:B------:R-:W-:Y:S02]  /*1860*/  ULEA UR32, UR17, UR4, 0xe ;  /* 0x0000000411207291 */ /* 0x000fe4000f8e70ff */
[----:B------:R-:W-:Y:S02]  /*1870*/  UISETP.NE.AND UP0, UPT, UR6, 0x8, UPT ;  /* 0x000000080600788c */ /* 0x000fe4000bf05270 */
[----:B------:R-:W-:Y:S02]  /*1880*/  UIADD3 UR26, UP1, UPT, UR22, 0x80, URZ ;  /* 0x00000080161a7890 */ /* 0x000fe4000ff3e0ff */
[----:B------:R-:W-:Y:S02]  /*1890*/  USEL UR9, URZ, 0x1, UP0 ;  /* 0x00000001ff097887 */ /* 0x000fe40008000000 */
[----:B------:R-:W-:-:S02]  /*18a0*/  USEL UR6, UR6, URZ, UP0 ;  /* 0x000000ff06067287 */ /* 0x000fc40008000000 */
[----:B------:R-:W-:Y:S02]  /*18b0*/  UIADD3 UR20, UP0, UPT, UR22, 0x180, URZ ;  /* 0x0000018016147890 */ /* 0x000fe4000ff1e0ff */
[----:B------:R-:W-:Y:S01]  /*18c0*/  ULEA UR8, UR6, UR4, 0x3 ;  /* 0x0000000406087291 */ /* 0x000fe2000f8e18ff */
[----:B------:R-:W-:Y:S01]  /*18d0*/  LOP3.LUT R17, R17, UR9, RZ, 0x3c, !PT ;  /* 0x0000000911117c12 */ /* 0x000fe2000f8e3cff */
[----:B------:R-:W-:Y:S02]  /*18e0*/  USHF.L.U32 UR34, UR16, 0x5, URZ ;  /* 0x0000000510227899 */ /* 0x000fe400080006ff */
[----:B------:R-:W-:Y:S01]  /*18f0*/  UIADD3.X UR27, UPT, UPT, URZ, UR23, URZ, UP1, !UPT ;  /* 0x00000017ff1b7290 */ /* 0x000fe20008ffe4ff */
[----:B-1----:R-:W-:Y:S01]  /*1900*/  SHF.L.U32 R2, R17, 0x1f, RZ ;  /* 0x0000001f11027819 */ /* 0x002fe200000006ff */
[----:B------:R-:W-:Y:S02]  /*1910*/  UIADD3 UR32, UPT, UPT, UR32, 0x8400, URZ ;  /* 0x0000840020207890 */ /* 0x000fe4000fffe0ff */
[----:B------:R-:W-:Y:S01]  /*1920*/  UIADD3.X UR21, UPT, UPT, URZ, UR23, URZ, UP0, !UPT ;  /* 0x00000017ff157290 */ /* 0x000fe200087fe4ff */
[----:B------:R1:W1:Y:S01]  /*1930*/  SYNCS.PHASECHK.TRANS64.TRYWAIT P0, [UR8+0x40], R2 ;  /* 0x00004002ff0075a7 */ /* 0x0002620008001108 */
[----:B------:R-:W-:Y:S01]  /*1940*/  ULEA UR8, UR17, UR4, 0xd ;  /* 0x0000000411087291 */ /* 0x000fe2000f8e68ff */
[----:B------:R-:W-:Y:S01]  /*1950*/  UMOV UR18, 0x0 ;  /* 0x0000000000127882 */ /* 0x000fe20000000000 */
[----:B------:R-:W-:-:S02]  /*1960*/  UMOV UR19, 0x10000000 ;  /* 0x1000000000137882 */ /* 0x000fc40000000000 */
[----:B------:R-:W-:Y:S01]  /*1970*/  UIADD3 UR8, UPT, UPT, UR8, 0x28400, URZ ;  /* 0x0002840008087890 */ /* 0x000fe2000fffe0ff */
[----:B------:R1:W-:Y:S01]  /*1980*/  UTMALDG.3D [UR32], [UR26], desc[UR18] ;  /* 0x000012201a0075b4 */ /* 0x0003e20008011000 */
[----:B------:R-:W-:Y:S01]  /*1990*/  UMOV UR12, UR36 ;  /* 0x00000024000c7c82 */ /* 0x000fe20008000000 */
[----:B------:R-:W-:Y:S01]  /*19a0*/  UMOV UR9, UR33 ;  /* 0x0000002100097c82 */ /* 0x000fe20008000000 */
[----:B------:R-:W-:Y:S01]  /*19b0*/  UMOV UR10, UR34 ;  /* 0x00000022000a7c82 */ /* 0x000fe20008000000 */
[----:B------:R-:W-:Y:S01]  /*19c0*/  UIADD3 UR16, UPT, UPT, UR16, 0x1, URZ ;  /* 0x0000000110107890 */ /* 0x000fe2000fffe0ff */
[----:B------:R-:W-:Y:S01]  /*19d0*/  UMOV UR24, UR5 ;  /* 0x0000000500187c82 */ /* 0x000fe20008000000 */
[----:B------:R-:W-:Y:S02]  /*19e0*/  UMOV UR17, UR6 ;  /* 0x0000000600117c82 */ /* 0x000fe40008000000 */
[----:B------:R1:W-:Y:S01]  /*19f0*/  UTMALDG.3D [UR8], [UR20], desc[UR18] ;  /* 0x00001208140075b4 */ /* 0x0003e20008011000 */
[----:B------:R-:W-:-:S09]  /*1a00*/  UISETP.NE.AND UP0, UPT, UR16, UR5, UPT ;  /* 0x000000051000728c */ /* 0x000fd2000bf05270 */
[----:B------:R-:W-:Y:S05]  /*1a10*/  BRA.U UP0, `(.L_x_25) ;  /* 0xfffffffd00607547 */ /* 0x000fea000b83ffff */
.L_x_20:
[----:B-1----:R-:W-:Y:S01]  /*1a20*/  ULEA UR8, UR6, UR4, 0x3 ;  /* 0x0000000406087291 */ /* 0x002fe2000f8e18ff */
[----:B------:R-:W-:Y:S01]  /*1a30*/  SHF.L.U32 R2, R17, 0x1f, RZ ;  /* 0x0000001f11027819 */ /* 0x000fe200000006ff */
[----:B------:R-:W-:Y:S01]  /*1a40*/  @!P1 SYNCS.ARRIVE.TRANS64.A1T0 RZ, [UR4+0xc8], RZ ;  /* 0x0000c8ffffff99a7 */ /* 0x000fe20008100004 */
[----:B------:R-:W-:-:S06]  /*1a50*/  UISETP.GT.AND UP0, UPT, UR15, UR14, UPT ;  /* 0x0000000e0f00728c */ /* 0x000fcc000bf04270 */
[----:B--2---:R1:W2:Y:S03]  /*1a60*/  SYNCS.PHASECHK.TRANS64.TRYWAIT P0, [UR8+0x40], R2 ;  /* 0x00004002ff0075a7 */ /* 0x0042a60008001108 */
[----:B------:R-:W-:Y:S05]  /*1a70*/  BRA.U !UP0, `(.L_x_26) ;  /* 0x0000000108ac7547 */ /* 0x000fea000b800000 */
[----:B------:R-:W-:Y:S01]  /*1a80*/  UIADD3 UR21, UPT, UPT, UR7, UR24, URZ ;  /* 0x0000001807157290 */ /* 0x000fe2000fffe0ff */
[----:B------:R-:W-:-:S11]  /*1a90*/  UMOV UR25, UR6 ;  /* 0x0000000600197c82 */ /* 0x000fd60008000000 */
.L_x_31:
[----:B-1----:R-:W-:Y:S01]  /*1aa0*/  ULEA UR17, UR25, UR4, 0x3 ;  /* 0x0000000419117291 */ /* 0x002fe2000f8e18ff */
[----:B--2---:R-:W-:Y:S01]  /*1ab0*/  @!P5 MOV R3, 0x6000 ;  /* 0x000060000003d802 */ /* 0x004fe20000000f00 */
[----:B--2---:R-:W-:Y:S10]  /*1ac0*/  @P0 BRA `(.L_x_27) ;  /* 0x00000000000c0947 */ /* 0x004ff40003800000 */
[----:B------:R-:W-:-:S04]  /*1ad0*/  SHF.L.U32 R4, R17, 0x1f, RZ ;  /* 0x0000001f11047819 */ /* 0x000fc800000006ff */
[----:B------:R-:W2:Y:S02]  /*1ae0*/  SYNCS.PHASECHK.TRANS64.TRYWAIT P0, [UR17+0x40], R4 ;  /* 0x00004004ff0075a7 */ /* 0x000ea40008001111 */
[----:B--2---:R-:W-:Y:S05]  /*1af0*/  @!P0 BRA `(.L_x_28) ;  /* 0x0000006000448947 */ /* 0x004fea0003800000 */
.L_x_27:
[----:B------:R2:W-:Y:S01]  /*1b00*/  @!P5 SYNCS.ARRIVE.TRANS64 RZ, [UR17], R3 ;  /* 0x00000003ffffd9a7 */ /* 0x0005e20008000011 */
[----:B------:R-:W-:Y:S04]  /*1b10*/  BSSY.RECONVERGENT B0, `(.L_x_29) ;  /* 0x0000003000007945 */ /* 0x000fe80003800200 */
[----:B------:R-:W-:Y:S05]  /*1b20*/  @P4 BRA `(.L_x_30) ;  /* 0x0000000000044947 */ /* 0x000fea0003800000 */
[----:B------:R-:W-:Y:S05]  /*1b30*/  BPT.TRAP 0x1 ;  /* 0x000000040000795c */ /* 0x000fea0000300000 */
.L_x_30:
[----:B------:R-:W-:Y:S05]  /*1b40*/  BSYNC.RECONVERGENT B0 ;  /* 0x0000000000007941 */ /* 0x000fea0003800200 */
.L_x_29:
        /* <DEDUP_REMOVED lines=10> */
[----:B------:R-:W-:Y:S01]  /*1bf0*/  UIADD3 UR16, UPT, UPT, UR16, 0x8400, URZ ;  /* 0x0000840010107890 */ /* 0x000fe2000fffe0ff */
[----:B-1----:R-:W-:Y:S01]  /*1c00*/  SHF.L.U32 R2, R17, 0x1f, RZ ;  /* 0x0000001f11027819 */ /* 0x002fe200000006ff */
[----:B------:R-:W-:Y:S02]  /*1c10*/  UIADD3.X UR31, UPT, UPT, URZ, UR23, URZ, UP1, !UPT ;  /* 0x00000017ff1f7290 */ /* 0x000fe40008ffe4ff */
[----:B------:R-:W-:Y:S01]  /*1c20*/  UIADD3.X UR29, UPT, UPT, URZ, UR23, URZ, UP0, !UPT ;  /* 0x00000017ff1d7290 */ /* 0x000fe200087fe4ff */
[----:B------:R1:W1:Y:S01]  /*1c30*/  SYNCS.PHASECHK.TRANS64.TRYWAIT P0, [UR8+0x40], R2 ;  /* 0x00004002ff0075a7 */ /* 0x0002620008001108 */
[----:B------:R-:W-:Y:S01]  /*1c40*/  ULEA UR8, UR25, UR4, 0xd ;  /* 0x0000000419087291 */ /* 0x000fe2000f8e68ff */
[----:B------:R-:W-:Y:S01]  /*1c50*/  UMOV UR26, 0x0 ;  /* 0x00000000001a7882 */ /* 0x000fe20000000000 */
[----:B------:R-:W-:-:S02]  /*1c60*/  UMOV UR27, 0x10000000 ;  /* 0x10000000001b7882 */ /* 0x000fc40000000000 */
[----:B------:R-:W-:Y:S01]  /*1c70*/  UIADD3 UR8, UPT, UPT, UR8, 0x28400, URZ ;  /* 0x0002840008087890 */ /* 0x000fe2000fffe0ff */
[----:B------:R-:W-:Y:S01]  /*1c80*/  UMOV UR19, UR35 ;  /* 0x0000002300137c82 */ /* 0x000fe20008000000 */
[----:B------:R-:W-:Y:S01]  /*1c90*/  UMOV UR20, UR36 ;  /* 0x0000002400147c82 */ /* 0x000fe20008000000 */
[----:B------:R-:W-:Y:S01]  /*1ca0*/  UMOV UR12, UR36 ;  /* 0x00000024000c7c82 */ /* 0x000fe20008000000 */
[----:B------:R-:W-:Y:S01]  /*1cb0*/  UMOV UR9, UR17 ;  /* 0x0000001100097c82 */ /* 0x000fe20008000000 */
[----:B------:R-:W-:Y:S01]  /*1cc0*/  UMOV UR10, UR18 ;  /* 0x00000012000a7c82 */ /* 0x000fe20008000000 */
[----:B------:R1:W-:Y:S01]  /*1cd0*/  UTMALDG.3D [UR16], [UR30], desc[UR26] ;  /* 0x00001a101e0075b4 */ /* 0x0003e20008011000 */
[----:B------:R-:W-:Y:S01]  /*1ce0*/  UIADD3 UR24, UPT, UPT, UR24, 0x1, URZ ;  /* 0x0000000118187890 */ /* 0x000fe2000fffe0ff */
[----:B------:R-:W-:-:S03]  /*1cf0*/  UMOV UR25, UR6 ;  /* 0x0000000600197c82 */ /* 0x000fc60008000000 */
[----:B------:R-:W-:Y:S01]  /*1d00*/  UISETP.NE.AND UP0, UPT, UR24, UR21, UPT ;  /* 0x000000151800728c */ /* 0x000fe2000bf05270 */
[----:B------:R1:W-:Y:S08]  /*1d10*/  UTMALDG.3D [UR8], [UR28], desc[UR26] ;  /* 0x00001a081c0075b4 */ /* 0x0003f00008011000 */
[----:B------:R-:W-:Y:S05]  /*1d20*/  BRA.U UP0, `(.L_x_31) ;  /* 0xfffffffd005c7547 */ /* 0x000fea000b83ffff */
.L_x_26:
[C---:B-1----:R-:W-:Y:S01]  /*1d30*/  LEA R2, R16.reuse, UR4, 0x3 ;  /* 0x0000000410027c11 */ /* 0x042fe2000f8e18ff */
[----:B------:R-:W-:Y:S01]  /*1d40*/  NOP ;  /* 0x0000000000007918 */ /* 0x000fe20000000000 */
[----:B--2---:R-:W-:Y:S02]  /*1d50*/  SHF.L.U32 R3, R13, 0x1f, RZ ;  /* 0x0000001f0d037819 */ /* 0x004fe400000006ff */
[----:B------:R-:W-:Y:S02]  /*1d60*/  LEA R4, R16, UR4, 0x4 ;  /* 0x0000000410047c11 */ /* 0x000fe4000f8e20ff */
[----:B------:R-:W1:Y:S02]  /*1d70*/  SYNCS.PHASECHK.TRANS64.TRYWAIT P0, [R2+URZ+0xd0], R3 ;  /* 0x0000d003020075a7 */ /* 0x000e6400080011ff */
[----:B-1----:R-:W-:Y:S05]  /*1d80*/  @!P0 BRA `(.L_x_32) ;  /* 0x0000005c00b88947 */ /* 0x002fea0003800000 */
.L_x_138:
[----:B------:R-:W2:Y:S01]  /*1d90*/  LDS.128 R4, [R4+0x160] ;  /* 0x0001600004047984 */ /* 0x000ea20000000c00 */
[----:B---3--:R-:W-:Y:S01]  /*1da0*/  ISETP.GE.AND P0, PT, R26, 0x1, PT ;  /* 0x000000011a00780c */ /* 0x008fe20003f06270 */
[----:B-1----:R-:W-:Y:S01]  /*1db0*/  VIADD R2, R2, 0xe0 ;  /* 0x000000e002027836 */ /* 0x002fe20000000000 */
[----:B------:R-:W-:Y:S01]  /*1dc0*/  @!PT LDS RZ, [RZ] ;  /* 0x00000000fffff984 */ /* 0x000fe20000000800 */
[----:B------:R-:W-:Y:S01]  /*1dd0*/  @!PT LDS RZ, [RZ] ;  /* 0x00000000fffff984 */ /* 0x000fe20000000800 */
[----:B------:R-:W-:Y:S01]  /*1de0*/  @!PT LDS RZ, [RZ] ;  /* 0x00000000fffff984 */ /* 0x000fe20000000800 */
[----:B------:R-:W-:Y:S01]  /*1df0*/  @!PT LDS RZ, [RZ] ;  /* 0x00000000fffff984 */ /* 0x000fe20000000800 */
[----:B------:R1:W-:Y:S06]  /*1e00*/  MEMBAR.ALL.CTA ;  /* 0x0000000000007992 */ /* 0x0003ec0000008000 */
[----:B-1----:R-:W1:Y:S01]  /*1e10*/  FENCE.VIEW.ASYNC.S ;  /* 0x00000000000073c6 */ /* 0x002e620000000000 */
[----:B------:R-:W-:-:S04]  /*1e20*/  PRMT R2, RZ, 0x654, R2 ;  /* 0x00000654ff027816 */ /* 0x000fc80000000002 */
[----:B-1----:R1:W-:Y:S01]  /*1e30*/  SYNCS.ARRIVE.TRANS64.RED.A1T0 RZ, [R2+URZ], RZ ;  /* 0x000000ff02ff79a7 */ /* 0x0023e200081004ff */
[----:B--2---:R-:W-:-:S13]  /*1e40*/  LOP3.LUT P2, RZ, R6, 0x1, RZ, 0xc0, !PT ;  /* 0x0000000106ff7812 */ /* 0x004fda000784c0ff */
[----:B------:R-:W-:Y:S01]  /*1e50*/  @P2 SHF.R.U32.HI R3, RZ, 0x10, R5 ;  /* 0x00000010ff032819 */ /* 0x000fe20000011605 */
[----:B------:R-:W-:Y:S01]  /*1e60*/  VOTEU.ANY UP0, P2 ;  /* 0x0000000000ff7886 */ /* 0x000fe20001000100 */
[----:B------:R-:W-:Y:S02]  /*1e70*/  @P2 MOV R10, R4 ;  /* 0x00000004000a2202 */ /* 0x000fe40000000f00 */
[----:B------:R-:W-:Y:S02]  /*1e80*/  @P2 R2UR.BROADCAST UR8, R3 ;  /* 0x00000000030822ca */ /* 0x000fe400008e0000 */
[----:B------:R-:W-:-:S11]  /*1e90*/  @P2 LOP3.LUT R9, R5, 0xffff, RZ, 0xc0, !PT ;  /* 0x0000ffff05092812 */ /* 0x000fd600078ec0ff */
[----:B------:R-:W-:Y:S01]  /*1ea0*/  @UP0 UMOV UR36, UR8 ;  /* 0x0000000800240c82 */ /* 0x000fe20008000000 */
[----:B-1----:R-:W-:Y:S05]  /*1eb0*/  @!P0 BRA `(.L_x_33) ;  /* 0x0000000000b88947 */ /* 0x002fea0003800000 */
[----:B------:R-:W4:Y:S01]  /*1ec0*/  LDC.64 R4, c[0x0][0xb18] ;  /* 0x0002c600ff047b82 */ /* 0x000f220000000a00 */
[----:B------:R-:W-:-:S07]  /*1ed0*/  ISETP.NE.AND P3, PT, R26, 0x1, PT ;  /* 0x000000011a00780c */ /* 0x000fce0003f65270 */
[----:B------:R-:W1:Y:S08]  /*1ee0*/  LDC.64 R6, c[0x0][0xb10] ;  /* 0x0002c400ff067b82 */ /* 0x000e700000000a00 */
[----:B------:R-:W2:Y:S08]  /*1ef0*/  LDC R14, c[0x0][0xb20] ;  /* 0x0002c800ff0e7b82 */ /* 0x000eb00000000800 */
[----:B------:R-:W3:Y:S01]  /*1f00*/  LDC R15, c[0x0][0xb0c] ;  /* 0x0002c300ff0f7b82 */ /* 0x000ee20000000800 */
[----:B----4-:R-:W-:Y:S01]  /*1f10*/  IMAD.HI.U32 R19, R0, R5, RZ ;  /* 0x0000000500137227 */ /* 0x010fe200078e00ff */
[----:B------:R-:W-:-:S03]  /*1f20*/  ISETP.NE.AND P0, PT, R4, 0x1, PT ;  /* 0x000000010400780c */ /* 0x000fc60003f05270 */
[----:B------:R-:W-:-:S03]  /*1f30*/  IMAD.HI.U32 R5, R9, R5, RZ ;  /* 0x0000000509057227 */ /* 0x000fc600078e00ff */
[----:B------:R-:W4:Y:S01]  /*1f40*/  LDC.64 R2, c[0x0][0xb28] ;  /* 0x0002ca00ff027b82 */ /* 0x000f220000000a00 */
[----:B-1----:R-:W-:-:S04]  /*1f50*/  IMAD.HI.U32 R20, R8, R6, RZ ;  /* 0x0000000608147227 */ /* 0x002fc800078e00ff */
[----:B------:R-:W-:Y:S01]  /*1f60*/  IMAD.HI.U32 R21, R10, R6, RZ ;  /* 0x000000060a157227 */ /* 0x000fe200078e00ff */
[----:B------:R-:W-:Y:S02]  /*1f70*/  SHF.R.U32.HI R20, RZ, R7, R20 ;  /* 0x00000007ff147219 */ /* 0x000fe40000011614 */
[-C--:B--2---:R-:W-:Y:S02]  /*1f80*/  SHF.R.U32.HI R19, RZ, R14.reuse, R19 ;  /* 0x0000000eff137219 */ /* 0x084fe40000011613 */
[----:B------:R-:W-:Y:S02]  /*1f90*/  SHF.R.U32.HI R5, RZ, R14, R5 ;  /* 0x0000000eff057219 */ /* 0x000fe40000011605 */
[----:B------:R-:W-:Y:S02]  /*1fa0*/  SEL R19, R0, R19, !P0 ;  /* 0x0000001300137207 */ /* 0x000fe40004000000 */
[----:B------:R-:W-:Y:S02]  /*1fb0*/  SHF.R.U32.HI R21, RZ, R7, R21 ;  /* 0x00000007ff157219 */ /* 0x000fe40000011615 */
[----:B---3--:R-:W-:-:S02]  /*1fc0*/  ISETP.NE.AND P1, PT, R15, 0x1, PT ;  /* 0x000000010f00780c */ /* 0x008fc40003f25270 */
[----:B------:R-:W-:Y:S02]  /*1fd0*/  SEL R5, R9, R5, !P0 ;  /* 0x0000000509057207 */ /* 0x000fe40004000000 */
[----:B------:R-:W-:Y:S02]  /*1fe0*/  SEL R20, R8, R20, !P1 ;  /* 0x0000001408147207 */ /* 0x000fe40004800000 */
[----:B------:R-:W-:Y:S01]  /*1ff0*/  SEL R21, R10, R21, !P1 ;  /* 0x000000150a157207 */ /* 0x000fe20004800000 */
[----:B----4-:R-:W-:-:S04]  /*2000*/  IMAD.HI.U32 R18, R19, R2, RZ ;  /* 0x0000000213127227 */ /* 0x010fc800078e00ff */
        /* <DEDUP_REMOVED lines=10> */
[----:B------:R-:W-:-:S04]  /*20b0*/  @!P0 IMAD.HI.U32 R7, R21, R2, RZ ;  /* 0x0000000215078227 */ /* 0x000fc800078e00ff */
[----:B------:R-:W-:Y:S01]  /*20c0*/  IMAD.MOV R2, RZ, RZ, -R6 ;  /* 0x000000ffff027224 */ /* 0x000fe200078e0a06 */
[----:B------:R-:W-:Y:S02]  /*20d0*/  @!P0 SHF.R.U32.HI R3, RZ, R3, R7 ;  /* 0x00000003ff038219 */ /* 0x000fe40000011607 */
[----:B------:R-:W-:Y:S01]  /*20e0*/  IADD3 R7, PT, PT, -R5, RZ, RZ ;  /* 0x000000ff05077210 */ /* 0x000fe20007ffe1ff */
[----:B------:R-:W-:Y:S01]  /*20f0*/  IMAD R2, R26, R2, R5 ;  /* 0x000000021a027224 */ /* 0x000fe200078e0205 */
        /* <DEDUP_REMOVED lines=10> */
.L_x_33:
[----:B------:R-:W1:Y:S02]  /*21a0*/  LDCU UR8, c[0x0][0xb30] ;  /* 0x00016600ff0877ac */ /* 0x000e640008000800 */
[----:B-1----:R-:W-:-:S09]  /*21b0*/  UISETP.NE.AND UP0, UPT, UR8, 0x1, UPT ;  /* 0x000000010800788c */ /* 0x002fd2000bf05270 */
[----:B------:R-:W-:Y:S05]  /*21c0*/  BRA.U UP0, `(.L_x_34) ;  /* 0x0000000100407547 */ /* 0x000fea000b800000 */
[----:B------:R-:W1:Y:S08]  /*21d0*/  LDC.64 R4, c[0x0][0xb10] ;  /* 0x0002c400ff047b82 */ /* 0x000e700000000a00 */
[----:B------:R-:W2:Y:S08]  /*21e0*/  LDC.64 R2, c[0x0][0xb18] ;  /* 0x0002c600ff027b82 */ /* 0x000eb00000000a00 */
[----:B------:R-:W3:Y:S08]  /*21f0*/  LDC R6, c[0x0][0xb20] ;  /* 0x0002c800ff067b82 */ /* 0x000ef00000000800 */
[----:B------:R-:W4:Y:S01]  /*2200*/  LDC R7, c[0x0][0xb0c] ;  /* 0x0002c300ff077b82 */ /* 0x000f220000000800 */
[----:B-1----:R-:W-:-:S05]  /*2210*/  IMAD.HI.U32 R4, R10, R4, RZ ;  /* 0x000000040a047227 */ /* 0x002fca00078e00ff */
[----:B------:R-:W-:Y:S01]  /*2220*/  SHF.R.U32.HI R4, RZ, R5, R4 ;  /* 0x00000005ff047219 */ /* 0x000fe20000011604 */
[----:B--2---:R-:W-:Y:S01]  /*2230*/  IMAD.HI.U32 R3, R9, R3, RZ ;  /* 0x0000000309037227 */ /* 0x004fe200078e00ff */
[----:B------:R-:W-:-:S04]  /*2240*/  ISETP.NE.AND P0, PT, R2, 0x1, PT ;  /* 0x000000010200780c */ /* 0x000fc80003f05270 */
[----:B---3--:R-:W-:-:S04]  /*2250*/  SHF.R.U32.HI R3, RZ, R6, R3 ;  /* 0x00000006ff037219 */ /* 0x008fc80000011603 */
[----:B------:R-:W-:Y:S02]  /*2260*/  SEL R3, R9, R3, !P0 ;  /* 0x0000000309037207 */ /* 0x000fe40004000000 */
[----:B----4-:R-:W-:-:S04]  /*2270*/  ISETP.NE.AND P1, PT, R7, 0x1, PT ;  /* 0x000000010700780c */ /* 0x010fc80003f25270 */
[----:B------:R-:W-:-:S05]  /*2280*/  SEL R4, R10, R4, !P1 ;  /* 0x000000040a047207 */ /* 0x000fca0004800000 */
[----:B------:R-:W-:Y:S02]  /*2290*/  IMAD.IADD R5, R3, 0x1, -R4 ;  /* 0x0000000103057824 */ /* 0x000fe400078e0a04 */
[----:B------:R-:W-:Y:S02]  /*22a0*/  IMAD.IADD R3, R4, 0x1, -R3 ;  /* 0x0000000104037824 */ /* 0x000fe400078e0a03 */
[----:B------:R-:W-:Y:S02]  /*22b0*/  IMAD R10, R5, R7, R10 ;  /* 0x00000007050a7224 */ /* 0x000fe400078e020a */
[----:B------:R-:W-:-:S07]  /*22c0*/  IMAD R9, R3, R2, R9 ;  /* 0x0000000203097224 */ /* 0x000fce00078e0209 */
.L_x_34:
[----:B------:R-:W-:Y:S01]  /*22d0*/  VIADD R16, R16, 0x1 ;  /* 0x0000000110107836 */ /* 0x000fe20000000000 */
[----:B------:R-:W-:Y:S01]  /*22e0*/  PLOP3.LUT P1, PT, PT, PT, PT, 0x80, 0x8 ;  /* 0x000000000008781c */ /* 0x000fe20003f2f070 */
[----:B------:R-:W-:Y:S02]  /*22f0*/  IMAD.IADD R15, R10, 0x1, R63 ;  /* 0x000000010a0f7824 */ /* 0x000fe400078e023f */
[----:B------:R-:W-:Y:S01]  /*2300*/  IMAD.IADD R14, R9, 0x1, R62 ;  /* 0x00000001090e7824 */ /* 0x000fe200078e023e */
[----:B------:R-:W-:-:S04]  /*2310*/  ISETP.NE.AND P0, PT, R16, 0x2, PT ;  /* 0x000000021000780c */ /* 0x000fc80003f05270 */
[----:B------:R-:W-:Y:S02]  /*2320*/  SEL R2, RZ, 0x1, P0 ;  /* 0x00000001ff027807 */ /* 0x000fe40000000000 */
[----:B------:R-:W-:Y:S02]  /*2330*/  SEL R16, R16, RZ, P0 ;  /* 0x000000ff10107207 */ /* 0x000fe40000000000 */
[----:B------:R-:W-:Y:S01]  /*2340*/  LOP3.LUT R13, R13, R2, RZ, 0x3c, !PT ;  /* 0x000000020d0d7212 */ /* 0x000fe200078e3cff */
[----:B------:R-:W-:Y:S06]  /*2350*/  @P2 BRA `(.L_x_35) ;  /* 0xfffffff000982947 */ /* 0x000fec000383ffff */
[----:B------:R-:W-:Y:S01]  /*2360*/  UIADD3 UR4, UPT, UPT, UR4, 0x40, URZ ;  /* 0x0000004004047890 */ /* 0x000fe2000fffe0ff */
[----:B------:R-:W-:-:S03]  /*2370*/  SHF.L.U32 R2, R17, 0x1f, RZ ;  /* 0x0000001f11027819 */ /* 0x000fc600000006ff */
[----:B------:R-:W-:-:S09]  /*2380*/  ULEA UR5, UR6, UR4, 0x3 ;  /* 0x0000000406057291 */ /* 0x000fd2000f8e18ff */
[----:B------:R-:W1:Y:S02]  /*2390*/  SYNCS.PHASECHK.TRANS64.TRYWAIT P0, [UR5], R2 ;  /* 0x00000002ff0075a7 */ /* 0x000e640008001105 */
[----:B-1----:R-:W-:Y:S05]  /*23a0*/  @!P0 BRA `(.L_x_36) ;  /* 0x0000005800448947 */ /* 0x002fea0003800000 */
.L_x_140:
[----:B------:R-:W-:-:S04]  /*23b0*/  UIADD3 UR6, UPT, UPT, UR6, 0x1, URZ ;  /* 0x0000000106067890 */ /* 0x000fc8000fffe0ff */
[----:B------:R-:W-:-:S04]  /*23c0*/  UISETP.NE.AND UP0, UPT, UR6, 0x8, UPT ;  /* 0x000000080600788c */ /* 0x000fc8000bf05270 */
[----:B------:R-:W-:Y:S02]  /*23d0*/  USEL UR7, URZ, 0x1, UP0 ;  /* 0x00000001ff077887 */ /* 0x000fe40008000000 */
[----:B------:R-:W-:-:S04]  /*23e0*/  USEL UR6, UR6, URZ, UP0 ;  /* 0x000000ff06067287 */ /* 0x000fc80008000000 */
[----:B------:R-:W-:Y:S01]  /*23f0*/  ULEA UR5, UR6, UR4, 0x3 ;  /* 0x0000000406057291 */ /* 0x000fe2000f8e18ff */
[----:B-1----:R-:W-:-:S04]  /*2400*/  LOP3.LUT R2, R17, UR7, RZ, 0x3c, !PT ;  /* 0x0000000711027c12 */ /* 0x002fc8000f8e3cff */
[----:B------:R-:W-:-:S04]  /*2410*/  SHF.L.U32 R3, R2, 0x1f, RZ ;  /* 0x0000001f02037819 */ /* 0x000fc800000006ff */
[----:B------:R-:W1:Y:S02]  /*2420*/  SYNCS.PHASECHK.TRANS64.TRYWAIT P0, [UR5], R3 ;  /* 0x00000003ff0075a7 */ /* 0x000e640008001105 */
[----:B-1----:R-:W-:Y:S05]  /*2430*/  @!P0 BRA `(.L_x_37) ;  /* 0x0000005800388947 */ /* 0x002fea0003800000 */
.L_x_142:
[----:B------:R-:W-:-:S04]  /*2440*/  UIADD3 UR6, UPT, UPT, UR6, 0x1, URZ ;  /* 0x0000000106067890 */ /* 0x000fc8000fffe0ff */
[----:B------:R-:W-:-:S04]  /*2450*/  UISETP.NE.AND UP0, UPT, UR6, 0x8, UPT ;  /* 0x000000080600788c */ /* 0x000fc8000bf05270 */
[----:B------:R-:W-:Y:S02]  /*2460*/  USEL UR7, URZ, 0x1, UP0 ;  /* 0x00000001ff077887 */ /* 0x000fe40008000000 */
[----:B------:R-:W-:-:S04]  /*2470*/  USEL UR6, UR6, URZ, UP0 ;  /* 0x000000ff06067287 */ /* 0x000fc80008000000 */
[----:B------:R-:W-:Y:S01]  /*2480*/  ULEA UR5, UR6, UR4, 0x3 ;  /* 0x0000000406057291 */ /* 0x000fe2000f8e18ff */
[----:B------:R-:W-:-:S04]  /*2490*/  LOP3.LUT R2, R2, UR7, RZ, 0x3c, !PT ;  /* 0x0000000702027c12 */ /* 0x000fc8000f8e3cff */
[----:B-1----:R-:W-:-:S04]  /*24a0*/  SHF.L.U32 R3, R2, 0x1f, RZ ;  /* 0x0000001f02037819 */ /* 0x002fc800000006ff */
[----:B------:R-:W1:Y:S02]  /*24b0*/  SYNCS.PHASECHK.TRANS64.TRYWAIT P0, [UR5], R3 ;  /* 0x00000003ff0075a7 */ /* 0x000e640008001105 */
[----:B-1----:R-:W-:Y:S05]  /*24c0*/  @!P0 BRA `(.L_x_38) ;  /* 0x00000058002c8947 */ /* 0x002fea0003800000 */
.L_x_144:
        /* <DEDUP_REMOVED lines=9> */
.L_x_146:
        /* <DEDUP_REMOVED lines=9> */
.L_x_148:
        /* <DEDUP_REMOVED lines=9> */
.L_x_150:
        /* <DEDUP_REMOVED lines=9> */
.L_x_152:
[----:B------:R-:W-:-:S04]  /*2710*/  UIADD3 UR6, UPT, UPT, UR6, 0x1, URZ ;  /* 0x0000000106067890 */ /* 0x000fc8000fffe0ff */
[----:B------:R-:W-:-:S04]  /*2720*/  UISETP.NE.AND UP0, UPT, UR6, 0x8, UPT ;  /* 0x000000080600788c */ /* 0x000fc8000bf05270 */
[----:B------:R-:W-:Y:S02]  /*2730*/  USEL UR5, URZ, 0x1, UP0 ;  /* 0x00000001ff057887 */ /* 0x000fe40008000000 */
[----:B------:R-:W-:-:S04]  /*2740*/  USEL UR6, UR6, URZ, UP0 ;  /* 0x000000ff06067287 */ /* 0x000fc80008000000 */
[----:B------:R-:W-:Y:S01]  /*2750*/  ULEA UR6, UR6, UR4, 0x3 ;  /* 0x0000000406067291 */ /* 0x000fe2000f8e18ff */
[----:B------:R-:W-:-:S04]  /*2760*/  LOP3.LUT R2, R2, UR5, RZ, 0x3c, !PT ;  /* 0x0000000502027c12 */ /* 0x000fc8000f8e3cff */
[----:B------:R-:W-:Y:S01]  /*2770*/  SHF.L.U32 R2, R2, 0x1f, RZ ;  /* 0x0000001f02027819 */ /* 0x000fe200000006ff */
[----:B-1--4-:R-:W-:-:S07]  /*2780*/  IMAD.U32 R0, RZ, RZ, UR6 ;  /* 0x00000006ff007e24 */ /* 0x012fce000f8e00ff */
.L_x_43:
[----:B-1----:R1:W2:Y:S02]  /*2790*/  SYNCS.PHASECHK.TRANS64.TRYWAIT P0, [R0+URZ], R2 ;  /* 0x00000002000075a7 */ /* 0x0022a400080011ff */
[----:B--2---:R-:W-:Y:S05]  /*27a0*/  @!P0 NANOSLEEP.SYNCS 0x989680 ;  /* 0x009896800000895d */ /* 0x004fea0003900000 */
[----:B------:R-:W2:Y:S02]  /*27b0*/  @!P0 SYNCS.PHASECHK.TRANS64 P0, [R0+URZ], R2 ;  /* 0x00000002000085a7 */ /* 0x000ea400080010ff */
[----:B--2---:R-:W-:Y:S05]  /*27c0*/  @P0 EXIT ;  /* 0x000000000000094d */ /* 0x004fea0003800000 */
[----:B------:R-:W-:Y:S05]  /*27d0*/  BRA `(.L_x_43) ;  /* 0xfffffffc00ec7947 */ /* 0x000fea000383ffff */
.L_x_17:
[----:B------:R-:W-:-:S04]  /*27e0*/  UISETP.NE.AND UP1, UPT, UR37, URZ, UPT ;  /* 0x000000ff2500728c */ /* 0x000fc8000bf25270 */
[----:B------:R-:W-:-:S09]  /*27f0*/  UISETP.NE.OR UP1, UPT, UR8, 0x1, UP1 ;  /* 0x000000010800788c */ /* 0x000fd20008f25670 */
[----:B------:R-:W-:Y:S05]  /*2800*/  BRA.U UP1, `(.L_x_44) ;  /* 0x0000000501487547 */ /* 0x000fea000b800000 */
[----:B------:R-:W-:Y:S01]  /*2810*/  ISETP.NE.AND P2, PT, R2, RZ, PT ;  /* 0x000000ff0200720c */ /* 0x000fe20003f45270 */
[----:B------:R-:W-:Y:S01]  /*2820*/  IMAD.MOV.U32 R12, RZ, RZ, 0x1 ;  /* 0x00000001ff0c7424 */ /* 0x000fe200078e00ff */
[----:B------:R-:W-:Y:S02]  /*2830*/  CS2R R10, SRZ ;  /* 0x00000000000a7805 */ /* 0x000fe4000001ff00 */
[----:B------:R-:W-:Y:S01]  /*2840*/  CS2R R8, SRZ ;  /* 0x0000000000087805 */ /* 0x000fe2000001ff00 */
[----:B------:R-:W-:Y:S01]  /*2850*/  UMOV UR4, 0x400 ;  /* 0x0000040000047882 */ /* 0x000fe20000000000 */
[----:B------:R-:W-:Y:S01]  /*2860*/  UMOV UR6, URZ ;  /* 0x000000ff00067c82 */ /* 0x000fe20008000000 */
[----:B------:R-:W-:-:S12]  /*2870*/  ULEA UR37, UR37, UR4, 0x18 ;  /* 0x0000000425257291 */ /* 0x000fd8000f8ec0ff */
.L_x_48:
[----:B------:R-:W-:Y:S02]  /*2880*/  LEA R0, R8, UR37, 0x3 ;  /* 0x0000002508007c11 */ /* 0x000fe4000f8e18ff */
[----:B------:R-:W-:-:S03]  /*2890*/  SHF.L.U32 R4, R9, 0x1f, RZ ;  /* 0x0000001f09047819 */ /* 0x000fc600000006ff */
[----:B------:R-:W-:Y:S01]  /*28a0*/  VIADD R5, R0, 0x140 ;  /* 0x0000014000057836 */ /* 0x000fe20000000000 */
[----:B------:R-:W1:Y:S02]  /*28b0*/  SYNCS.PHASECHK.TRANS64.TRYWAIT P0, [R0+URZ+0x130], R4 ;  /* 0x00013004000075a7 */ /* 0x000e6400080011ff */
[----:B-1----:R-:W-:Y:S05]  /*28c0*/  @!P0 BRA `(.L_x_45) ;  /* 0x0000005400a48947 */ /* 0x002fea0003800000 */
.L_x_153:
[----:B------:R-:W-:Y:S01]  /*28d0*/  ULEA UR5, UR6, UR37, 0x3 ;  /* 0x0000002506057291 */ /* 0x000fe2000f8e18ff */
[----:B-1----:R-:W-:Y:S01]  /*28e0*/  PRMT R0, RZ, 0x654, R5 ;  /* 0x00000654ff007816 */ /* 0x002fe20000000005 */
[----:B------:R-:W-:Y:S01]  /*28f0*/  @!P2 IMAD.MOV.U32 R4, RZ, RZ, 0x10 ;  /* 0x00000010ff04a424 */ /* 0x000fe200078e00ff */
[----:B------:R-:W-:Y:S01]  /*2900*/  SHF.L.U32 R5, R12, 0x1f, RZ ;  /* 0x0000001f0c057819 */ /* 0x000fe200000006ff */
[----:B------:R-:W-:Y:S01]  /*2910*/  UIADD3 UR4, UPT, UPT, UR5, 0xd0, URZ ;  /* 0x000000d005047890 */ /* 0x000fe2000fffe0ff */
[----:B------:R1:W-:Y:S05]  /*2920*/  SYNCS.ARRIVE.TRANS64.RED.A1T0 RZ, [R0+URZ], RZ ;  /* 0x000000ff00ff79a7 */ /* 0x0003ea00081004ff */
[----:B------:R-:W-:Y:S01]  /*2930*/  IMAD.U32 R6, RZ, RZ, UR4 ;  /* 0x00000004ff067e24 */ /* 0x000fe2000f8e00ff */
[----:B------:R-:W2:Y:S04]  /*2940*/  SYNCS.PHASECHK.TRANS64.TRYWAIT P0, [UR5+0xe0], R5 ;  /* 0x0000e005ff0075a7 */ /* 0x000ea80008001105 */
[----:B------:R-:W-:Y:S01]  /*2950*/  PRMT R6, R2, 0x654, R6 ;  /* 0x0000065402067816 */ /* 0x000fe20000000006 */
[----:B-12---:R-:W-:Y:S06]  /*2960*/  @!P0 BRA `(.L_x_46) ;  /* 0x0000005400908947 */ /* 0x006fec0003800000 */
.L_x_155:
[----:B------:R-:W-:Y:S01]  /*2970*/  ULEA UR4, UR6, UR37, 0x4 ;  /* 0x0000002506047291 */ /* 0x000fe2000f8e20ff */
[----:B------:R-:W-:Y:S01]  /*2980*/  SEL R3, R6, R3, !P2 ;  /* 0x0000000306037207 */ /* 0x000fe20005000000 */
[----:B------:R-:W-:Y:S01]  /*2990*/  UIADD3 UR5, UPT, UPT, UR5, 0xd0, URZ ;  /* 0x000000d005057890 */ /* 0x000fe2000fffe0ff */
[----:B-1----:R-:W-:Y:S01]  /*29a0*/  LEA R0, R11, UR37, 0x3 ;  /* 0x000000250b007c11 */ /* 0x002fe2000f8e18ff */
[----:B------:R-:W-:Y:S01]  /*29b0*/  UIADD3 UR4, UPT, UPT, UR4, 0x160, URZ ;  /* 0x0000016004047890 */ /* 0x000fe2000fffe0ff */
[----:B------:R1:W-:Y:S01]  /*29c0*/  @!P2 SYNCS.ARRIVE.TRANS64.RED RZ, [R3+URZ], R4 ;  /* 0x0000000403ffa9a7 */ /* 0x0003e200080004ff */
[----:B------:R-:W-:Y:S01]  /*29d0*/  UIADD3 UR6, UPT, UPT, UR6, 0x1, URZ ;  /* 0x0000000106067890 */ /* 0x000fe2000fffe0ff */
[----:B------:R-:W-:-:S03]  /*29e0*/  VIADD R8, R8, 0x1 ;  /* 0x0000000108087836 */ /* 0x000fc60000000000 */
[----:B------:R-:W-:Y:S02]  /*29f0*/  UISETP.NE.AND UP0, UPT, UR6, 0x2, UPT ;  /* 0x000000020600788c */ /* 0x000fe4000bf05270 */
[----:B------:R-:W-:Y:S01]  /*2a00*/  ISETP.NE.AND P0, PT, R8, 0x2, PT ;  /* 0x000000020800780c */ /* 0x000fe20003f05270 */
[----:B------:R-:W-:Y:S06]  /*2a10*/  UGETNEXTWORKID.BROADCAST [UR4], [UR5] ;  /* 0x00000000040073ca */ /* 0x000fec0008000100 */
[----:B------:R-:W-:Y:S02]  /*2a20*/  USEL UR4, URZ, 0x1, UP0 ;  /* 0x00000001ff047887 */ /* 0x000fe40008000000 */
[----:B------:R-:W-:-:S04]  /*2a30*/  USEL UR6, UR6, URZ, UP0 ;  /* 0x000000ff06067287 */ /* 0x000fc80008000000 */
[----:B------:R-:W-:Y:S02]  /*2a40*/  LOP3.LUT R12, R12, UR4, RZ, 0x3c, !PT ;  /* 0x000000040c0c7c12 */ /* 0x000fe4000f8e3cff */
[----:B-1----:R-:W-:-:S04]  /*2a50*/  SHF.L.U32 R4, R10, 0x1f, RZ ;  /* 0x0000001f0a047819 */ /* 0x002fc800000006ff */
[----:B------:R-:W1:Y:S02]  /*2a60*/  SYNCS.PHASECHK.TRANS64.TRYWAIT P1, [R0+URZ+0xd0], R4 ;  /* 0x0000d004000075a7 */ /* 0x000e6400080211ff */
[----:B-1----:R-:W-:Y:S05]  /*2a70*/  @!P1 BRA `(.L_x_47) ;  /* 0x0000005400649947 */ /* 0x002fea0003800000 */
.L_x_156:
[C---:B-1----:R-:W-:Y:S01]  /*2a80*/  LEA R4, R11.reuse, UR37, 0x4 ;  /* 0x000000250b047c11 */ /* 0x042fe2000f8e20ff */
[----:B------:R-:W-:Y:S01]  /*2a90*/  VIADD R0, R0, 0xe0 ;  /* 0x000000e000007836 */ /* 0x000fe20000000000 */
[----:B------:R-:W-:Y:S01]  /*2aa0*/  SEL R8, R8, RZ, P0 ;  /* 0x000000ff08087207 */ /* 0x000fe20000000000 */
[----:B------:R-:W-:-:S03]  /*2ab0*/  VIADD R11, R11, 0x1 ;  /* 0x000000010b0b7836 */ /* 0x000fc60000000000 */
[----:B------:R-:W1:Y:S01]  /*2ac0*/  LDS.128 R4, [R4+0x160] ;  /* 0x0001600004047984 */ /* 0x000e620000000c00 */
[----:B------:R-:W-:Y:S02]  /*2ad0*/  PRMT R0, RZ, 0x654, R0 ;  /* 0x00000654ff007816 */ /* 0x000fe40000000000 */
[C---:B------:R-:W-:Y:S01]  /*2ae0*/  ISETP.NE.AND P1, PT, R11.reuse, 0x2, PT ;  /* 0x000000020b00780c */ /* 0x040fe20003f25270 */
[----:B------:R-:W-:Y:S01]  /*2af0*/  @!PT LDS RZ, [RZ] ;  /* 0x00000000fffff984 */ /* 0x000fe20000000800 */
[----:B------:R-:W-:Y:S01]  /*2b00*/  @!PT LDS RZ, [RZ] ;  /* 0x00000000fffff984 */ /* 0x000fe20000000800 */
[----:B------:R-:W-:Y:S01]  /*2b10*/  @!PT LDS RZ, [RZ] ;  /* 0x00000000fffff984 */ /* 0x000fe20000000800 */
[----:B------:R-:W-:Y:S01]  /*2b20*/  @!PT LDS RZ, [RZ] ;  /* 0x00000000fffff984 */ /* 0x000fe20000000800 */
[----:B------:R2:W-:Y:S06]  /*2b30*/  MEMBAR.ALL.CTA ;  /* 0x0000000000007992 */ /* 0x0005ec0000008000 */
[----:B--2---:R-:W2:Y:S01]  /*2b40*/  FENCE.VIEW.ASYNC.S ;  /* 0x00000000000073c6 */ /* 0x004ea20000000000 */
[----:B------:R-:W-:Y:S01]  /*2b50*/  SEL R11, R11, RZ, P1 ;  /* 0x000000ff0b0b7207 */ /* 0x000fe20000800000 */
[----:B--2---:R2:W-:Y:S01]  /*2b60*/  SYNCS.ARRIVE.TRANS64.RED.A1T0 RZ, [R0+URZ], RZ ;  /* 0x000000ff00ff79a7 */ /* 0x0045e200081004ff */
[----:B-1----:R-:W-:-:S02]  /*2b70*/  LOP3.LUT P3, RZ, R6, 0x1, RZ, 0xc0, !PT ;  /* 0x0000000106ff7812 */ /* 0x002fc4000786c0ff */
[----:B------:R-:W-:-:S04]  /*2b80*/  SEL R4, RZ, 0x1, P1 ;  /* 0x00000001ff047807 */ /* 0x000fc80000800000 */
[----:B------:R-:W-:Y:S02]  /*2b90*/  LOP3.LUT R10, R10, R4, RZ, 0x3c, !PT ;  /* 0x000000040a0a7212 */ /* 0x000fe400078e3cff */
[----:B--2---:R-:W-:-:S04]  /*2ba0*/  SEL R0, RZ, 0x1, P0 ;  /* 0x00000001ff007807 */ /* 0x004fc80000000000 */
[----:B------:R-:W-:Y:S01]  /*2bb0*/  LOP3.LUT R9, R9, R0, RZ, 0x3c, !PT ;  /* 0x0000000009097212 */ /* 0x000fe200078e3cff */
[----:B------:R-:W-:Y:S06]  /*2bc0*/  @P3 BRA `(.L_x_48) ;  /* 0xfffffffc002c3947 */ /* 0x000fec000383ffff */
[----:B------:R-:W-:Y:S01]  /*2bd0*/  ULEA UR5, UR6, UR37, 0x3 ;  /* 0x0000002506057291 */ /* 0x000fe2000f8e18ff */
[----:B------:R-:W-:-:S08]  /*2be0*/  SHF.L.U32 R2, R12, 0x1f, RZ ;  /* 0x0000001f0c027819 */ /* 0x000fd000000006ff */
[----:B------:R-:W1:Y:S02]  /*2bf0*/  SYNCS.PHASECHK.TRANS64 P0, [UR5+0xe0], R2 ;  /* 0x0000e002ff0075a7 */ /* 0x000e640008001005 */
[----:B-1----:R-:W-:Y:S05]  /*2c00*/  @P0 BRA `(.L_x_49) ;  /* 0x0000000000080947 */ /* 0x002fea0003800000 */
[----:B------:R-:W1:Y:S02]  /*2c10*/  SYNCS.PHASECHK.TRANS64.TRYWAIT P0, [UR5+0xe0], R2 ;  /* 0x0000e002ff0075a7 */ /* 0x000e640008001105 */
[----:B-1----:R-:W-:Y:S05]  /*2c20*/  @!P0 BRA `(.L_x_50) ;  /* 0x00000054000c8947 */ /* 0x002fea0003800000 */
.L_x_49:
[----:B------:R-:W-:-:S04]  /*2c30*/  UIADD3 UR4, UPT, UPT, UR6, 0x1, URZ ;  /* 0x0000000106047890 */ /* 0x000fc8000fffe0ff */
[----:B------:R-:W-:-:S04]  /*2c40*/  UISETP.NE.AND UP0, UPT, UR4, 0x2, UPT ;  /* 0x000000020400788c */ /* 0x000fc8000bf05270 */
[----:B------:R-:W-:Y:S02]  /*2c50*/  USEL UR7, URZ, 0x1, UP0 ;  /* 0x00000001ff077887 */ /* 0x000fe40008000000 */
[----:B------:R-:W-:-:S04]  /*2c60*/  USEL UR4, UR4, URZ, UP0 ;  /* 0x000000ff04047287 */ /* 0x000fc80008000000 */
[----:B------:R-:W-:Y:S01]  /*2c70*/  ULEA UR4, UR4, UR37, 0x3 ;  /* 0x0000002504047291 */ /* 0x000fe2000f8e18ff */
[----:B-1----:R-:W-:-:S04]  /*2c80*/  LOP3.LUT R2, R12, UR7, RZ, 0x3c, !PT ;  /* 0x000000070c027c12 */ /* 0x002fc8000f8e3cff */
[----:B------:R-:W-:-:S04]  /*2c90*/  SHF.L.U32 R0, R2, 0x1f, RZ ;  /* 0x0000001f02007819 */ /* 0x000fc800000006ff */
[----:B------:R-:W1:Y:S02]  /*2ca0*/  SYNCS.PHASECHK.TRANS64 P0, [UR4+0xe0], R0 ;  /* 0x0000e000ff0075a7 */ /* 0x000e640008001004 */
[----:B-1----:R-:W-:Y:S05]  /*2cb0*/  @P0 EXIT ;  /* 0x000000000000094d */ /* 0x002fea0003800000 */
[----:B------:R-:W-:Y:S02]  /*2cc0*/  SHF.L.U32 R2, R2, 0x1f, RZ ;  /* 0x0000001f02027819 */ /* 0x000fe400000006ff */
[----:B------:R-:W-:-:S07]  /*2cd0*/  MOV R0, UR4 ;  /* 0x0000000400007c02 */ /* 0x000fce0008000f00 */
.L_x_51:
[----:B-1----:R1:W2:Y:S02]  /*2ce0*/  SYNCS.PHASECHK.TRANS64.TRYWAIT P0, [R0+URZ+0xe0], R2 ;  /* 0x0000e002000075a7 */ /* 0x0022a400080011ff */
[----:B--2---:R-:W-:Y:S05]  /*2cf0*/  @!P0 NANOSLEEP.SYNCS 0x989680 ;  /* 0x009896800000895d */ /* 0x004fea0003900000 */
[----:B------:R-:W2:Y:S02]  /*2d00*/  @!P0 SYNCS.PHASECHK.TRANS64 P0, [R0+URZ+0xe0], R2 ;  /* 0x0000e002000085a7 */ /* 0x000ea400080010ff */
[----:B--2---:R-:W-:Y:S05]  /*2d10*/  @P0 EXIT ;  /* 0x000000000000094d */ /* 0x004fea0003800000 */
[----:B------:R-:W-:Y:S05]  /*2d20*/  BRA `(.L_x_51) ;  /* 0xfffffffc00ec7947 */ /* 0x000fea000383ffff */
.L_x_44:
[----:B------:R-:W-:-:S09]  /*2d30*/  UISETP.NE.AND UP1, UPT, UR8, URZ, UPT ;  /* 0x000000ff0800728c */ /* 0x000fd2000bf25270 */
[----:B------:R-:W-:Y:S05]  /*2d40*/  BRA.U UP1, `(.L_x_52) ;  /* 0x0000000d01b47547 */ /* 0x000fea000b800000 */
[----:B------:R-:W-:Y:S01]  /*2d50*/  UMOV UR4, 0x40 ;  /* 0x0000004000047882 */ /* 0x000fe20000000000 */
[----:B------:R-:W-:Y:S01]  /*2d60*/  NOP ;  /* 0x0000000000007918 */ /* 0x000fe20000000000 */
[----:B------:R-:W-:Y:S01]  /*2d70*/  ULEA UR4, UR37, UR4, 0x18 ;  /* 0x0000000425047291 */ /* 0x000fe2000f8ec0ff */
[----:B------:R-:W-:Y:S02]  /*2d80*/  UMOV UR5, 0x400 ;  /* 0x0000040000057882 */ /* 0x000fe40000000000 */
[----:B------:R-:W-:-:S06]  /*2d90*/  ULEA UR37, UR37, UR5, 0x18 ;  /* 0x0000000525257291 */ /* 0x000fcc000f8ec0ff */
[----:B------:R-:W1:Y:S02]  /*2da0*/  LDS.U8 R0, [UR4+0x1c] ;  /* 0x00001c04ff007984 */ /* 0x000e640008000000 */
[----:B-1----:R-:W-:-:S13]  /*2db0*/  ISETP.NE.AND P0, PT, R0, RZ, PT ;  /* 0x000000ff0000720c */ /* 0x002fda0003f05270 */
[----:B------:R-:W-:Y:S05]  /*2dc0*/  @P0 BRA `(.L_x_53) ;  /* 0x0000000000580947 */ /* 0x000fea0003800000 */
[----:B------:R-:W-:-:S13]  /*2dd0*/  ELECT P0, URZ, PT ;  /* 0x0000000000ff782f */ /* 0x000fda0003800000 */
[----:B------:R-:W-:Y:S05]  /*2de0*/  @!P0 BRA `(.L_x_54) ;  /* 0x0000000000608947 */ /* 0x000fea0003800000 */
[----:B------:R-:W-:Y:S01]  /*2df0*/  UMOV UR5, 0x10 ;  /* 0x0000001000057882 */ /* 0x000fe20000000000 */
[----:B------:R-:W-:Y:S01]  /*2e00*/  HFMA2 R0, -RZ, RZ, 0, 5.9604644775390625e-08 ;  /* 0x00000001ff007431 */ /* 0x000fe200000001ff */
[----:B------:R-:W-:-:S03]  /*2e10*/  MOV R2, 0xffff ;  /* 0x0000ffff00027802 */ /* 0x000fc60000000f00 */
[----:B------:R-:W-:Y:S04]  /*2e20*/  DEPBAR.LE SB1, 0x36 ;  /* 0x00009d800000791a */ /* 0x000fe80000000000 */
[----:B------:R-:W1:Y:S02]  /*2e30*/  UTCATOMSWS.FIND_AND_SET.ALIGN UP0, UR5, UR5 ;  /* 0x00000005000575e3 */ /* 0x000e640008000800 */
[----:B-1----:R-:W-:Y:S01]  /*2e40*/  MOV R3, UR5 ;  /* 0x0000000500037c02 */ /* 0x002fe20008000f00 */
[----:B------:R-:W-:Y:S06]  /*2e50*/  BRA.U UP0, `(.L_x_55) ;  /* 0x0000000100187547 */ /* 0x000fec000b800000 */
.L_x_56:
[----:B------:R-:W-:Y:S05]  /*2e60*/  NANOSLEEP 0x64 ;  /* 0x000000640000795d */ /* 0x000fea0003800000 */
[----:B------:R-:W-:-:S05]  /*2e70*/  UMOV UR5, 0x10 ;  /* 0x0000001000057882 */ /* 0x000fca0000000000 */
[----:B------:R-:W-:Y:S04]  /*2e80*/  DEPBAR.LE SB1, 0x36 ;  /* 0x00009d800000791a */ /* 0x000fe80000000000 */
[----:B------:R-:W1:Y:S02]  /*2e90*/  UTCATOMSWS.FIND_AND_SET.ALIGN UP0, UR5, UR5 ;  /* 0x00000005000575e3 */ /* 0x000e640008000800 */
[----:B-1----:R-:W-:Y:S01]  /*2ea0*/  MOV R3, UR5 ;  /* 0x0000000500037c02 */ /* 0x002fe20008000f00 */
[----:B------:R-:W-:Y:S05]  /*2eb0*/  BRA.U !UP0, `(.L_x_56) ;  /* 0xfffffffd08e87547 */ /* 0x000fea000b83ffff */
.L_x_55:
[-C--:B------:R-:W-:Y:S02]  /*2ec0*/  SHF.L.U32 R2, R2, R3.reuse, RZ ;  /* 0x0000000302027219 */ /* 0x080fe400000006ff */
[----:B------:R-:W-:Y:S01]  /*2ed0*/  SHF.L.U32 R0, R0, R3, RZ ;  /* 0x0000000300007219 */ /* 0x000fe200000006ff */
[----:B------:R-:W-:Y:S02]  /*2ee0*/  IMAD.SHL.U32 R3, R3, 0x20, RZ ;  /* 0x0000002003037824 */ /* 0x000fe400078e00ff */
[----:B------:R1:W-:Y:S04]  /*2ef0*/  ATOMS.OR RZ, [UR4+0x14], R2 ;  /* 0x00001402ffff798c */ /* 0x0003e8000b000004 */
[----:B------:R1:W-:Y:S04]  /*2f00*/  ATOMS.OR RZ, [UR4+0x18], R0 ;  /* 0x00001800ffff798c */ /* 0x0003e8000b000004 */
[----:B------:R1:W-:Y:S01]  /*2f10*/  STS [UR37+0x180], R3 ;  /* 0x00018003ff007988 */ /* 0x0003e20008000825 */
[----:B------:R-:W-:Y:S05]  /*2f20*/  BRA `(.L_x_54) ;  /* 0x0000000000107947 */ /* 0x000fea0003800000 */
.L_x_53:
[----:B------:R-:W-:Y:S02]  /*2f30*/  MOV R0, 0xffffffff ;  /* 0xffffffff00007802 */ /* 0x000fe40000000f00 */
[----:B------:R-:W-:-:S03]  /*2f40*/  MOV R2, 0x2f70 ;  /* 0x00002f7000027802 */ /* 0x000fc60000000f00 */
[----:B------:R1:W-:Y:S04]  /*2f50*/  STS [UR37+0x180], R0 ;  /* 0x00018000ff007988 */ /* 0x0003e80008000825 */
[----:B-1-3-5:R-:W-:Y:S05]  /*2f60*/  CALL.REL.NOINC `($__internal_1_$__cuda_sm10x_tcgen05_guardrail_trap_phase_invalid_during_alloc) ;  /* 0x0000005800547944 */ /* 0x02afea0003c00000 */
.L_x_54:
[----:B------:R-:W-:Y:S05]  /*2f70*/  WARPSYNC.ALL ;  /* 0x0000000000007948 */ /* 0x000fea0003800000 */
[----:B------:R-:W2:Y:S01]  /*2f80*/  S2UR UR5, SR_CgaCtaId ;  /* 0x00000000000579c3 */ /* 0x000ea20000008800 */
[----:B------:R-:W-:Y:S01]  /*2f90*/  UMOV UR4, 0x400 ;  /* 0x0000040000047882 */ /* 0x000fe20000000000 */
[----:B------:R-:W-:-:S06]  /*2fa0*/  NOP ;  /* 0x0000000000007918 */ /* 0x000fcc0000000000 */
[----:B------:R-:W-:Y:S06]  /*2fb0*/  BAR.ARV 0x6, 0xa0 ;  /* 0x0182800000007b1d */ /* 0x000fec0000002000 */
[----:B------:R-:W4:Y:S01]  /*2fc0*/  LDCU UR7, c[0x0][0x38c] ;  /* 0x00007180ff0777ac */ /* 0x000f220008000800 */
[----:B------:R-:W-:Y:S01]  /*2fd0*/  IMAD.MOV.U32 R11, RZ, RZ, 0x1 ;  /* 0x00000001ff0b7424 */ /* 0x000fe200078e00ff */
[----:B------:R-:W-:Y:S01]  /*2fe0*/  CS2R R8, SRZ ;  /* 0x0000000000087805 */ /* 0x000fe2000001ff00 */
[----:B------:R-:W-:Y:S01]  /*2ff0*/  IMAD.MOV.U32 R10, RZ, RZ, RZ ;  /* 0x000000ffff0a7224 */ /* 0x000fe200078e00ff */
[----:B------:R-:W3:Y:S01]  /*3000*/  LDCU UR6, c[0x0][0x38c] ;  /* 0x00007180ff0677ac */ /* 0x000ee20008000800 */
[----:B------:R-:W-:Y:S01]  /*3010*/  UMOV UR15, URZ ;  /* 0x000000ff000f7c82 */ /* 0x000fe20008000000 */
[----:B------:R-:W-:Y:S01]  /*3020*/  UMOV UR14, URZ ;  /* 0x000000ff000e7c82 */ /* 0x000fe20008000000 */
[----:B--2---:R-:W-:Y:S01]  /*3030*/  ULEA UR5, UR5, UR4, 0x18 ;  /* 0x0000000405057291 */ /* 0x004fe2000f8ec0ff */
[----:B------:R-:W-:Y:S01]  /*3040*/  UMOV UR24, 0x0 ;  /* 0x0000000000187882 */ /* 0x000fe20000000000 */
[----:B------:R-:W-:-:S02]  /*3050*/  UMOV UR25, 0x8100910 ;  /* 0x0810091000197882 */ /* 0x000fc40000000000 */
[----:B------:R-:W-:Y:S02]  /*3060*/  UIADD3 UR10, UPT, UPT, UR5, 0x8400, URZ ;  /* 0x00008400050a7890 */ /* 0x000fe4000fffe0ff */
[----:B------:R-:W-:Y:S02]  /*3070*/  UIADD3 UR11, UPT, UPT, UR5, 0x28400, URZ ;  /* 0x00028400050b7890 */ /* 0x000fe4000fffe0ff */
[----:B----4-:R-:W-:Y:S01]  /*3080*/  UIADD3 UR7, UPT, UPT, UR7, 0x1f, URZ ;  /* 0x0000001f07077890 */ /* 0x010fe2000fffe0ff */
[----:B-1----:R-:W1:Y:S01]  /*3090*/  LDS R0, [UR5+0x180] ;  /* 0x00018005ff007984 */ /* 0x002e620008000800 */
[----:B------:R-:W-:Y:S02]  /*30a0*/  USHF.R.U32.HI UR10, URZ, 0x4, UR10 ;  /* 0x00000004ff0a7899 */ /* 0x000fe4000801160a */
[----:B------:R-:W-:Y:S02]  /*30b0*/  USHF.R.S32.HI UR4, URZ, 0x1f, UR7 ;  /* 0x0000001fff047899 */ /* 0x000fe40008011407 */
[----:B------:R-:W-:-:S02]  /*30c0*/  USHF.R.U32.HI UR11, URZ, 0x4, UR11 ;  /* 0x00000004ff0b7899 */ /* 0x000fc4000801160b */
[----:B------:R-:W-:Y:S02]  /*30d0*/  ULEA.HI UR4, UR4, UR7, URZ, 0x5 ;  /* 0x0000000704047291 */ /* 0x000fe4000f8f28ff */
[----:B------:R-:W-:Y:S02]  /*30e0*/  ULOP3.LUT UR10, UR10, 0x3fff, URZ, 0xc0, !UPT ;  /* 0x00003fff0a0a7892 */ /* 0x000fe4000f8ec0ff */
[----:B------:R-:W-:Y:S02]  /*30f0*/  USHF.R.S32.HI UR4, URZ, 0x5, UR4 ;  /* 0x00000005ff047899 */ /* 0x000fe40008011404 */
[----:B------:R-:W-:Y:S02]  /*3100*/  ULOP3.LUT UR11, UR11, 0x3fff, URZ, 0xc0, !UPT ;  /* 0x00003fff0b0b7892 */ /* 0x000fe4000f8ec0ff */
[----:B------:R-:W-:Y:S01]  /*3110*/  UISETP.LT.AND UP0, UPT, UR4, 0x1, UPT ;  /* 0x000000010400788c */ /* 0x000fe2000bf01270 */
[----:B------:R-:W-:Y:S01]  /*3120*/  UMOV UR22, 0x0 ;  /* 0x0000000000167882 */ /* 0x000fe20000000000 */
[----:B------:R-:W-:-:S02]  /*3130*/  UMOV UR23, 0x8100910 ;  /* 0x0810091000177882 */ /* 0x000fc40000000000 */
[----:B------:R-:W-:Y:S02]  /*3140*/  USEL UR9, UR4, 0x1, !UP0 ;  /* 0x0000000104097887 */ /* 0x000fe4000c000000 */
[----:B------:R-:W-:Y:S02]  /*3150*/  ULOP3.LUT UR10, UR10, 0x10000, URZ, 0xfc, !UPT ;  /* 0x000100000a0a7892 */ /* 0x000fe4000f8efcff */
[----:B------:R-:W-:Y:S02]  /*3160*/  ULOP3.LUT UR11, UR11, 0x10000, URZ, 0xfc, !UPT ;  /* 0x000100000b0b7892 */ /* 0x000fe4000f8efcff */
[----:B------:R-:W-:Y:S02]  /*3170*/  UIADD3 UR9, UPT, UPT, -UR9, URZ, URZ ;  /* 0x000000ff09097290 */ /* 0x000fe4000fffe1ff */
[----:B---3--:R-:W-:Y:S01]  /*3180*/  UISETP.GE.AND UP3, UPT, UR6, 0x1, UPT ;  /* 0x000000010600788c */ /* 0x008fe2000bf66270 */
[----:B------:R-:W-:Y:S01]  /*3190*/  UMOV UR20, 0x0 ;  /* 0x0000000000147882 */ /* 0x000fe20000000000 */
[----:B------:R-:W-:Y:S01]  /*31a0*/  UMOV UR21, 0x8100910 ;  /* 0x0810091000157882 */ /* 0x000fe20000000000 */
[----:B------:R-:W-:Y:S01]  /*31b0*/  UMOV UR18, 0x0 ;  /* 0x0000000000127882 */ /* 0x000fe20000000000 */
[----:B------:R-:W-:Y:S01]  /*31c0*/  UMOV UR19, 0x8100910 ;  /* 0x0810091000137882 */ /* 0x000fe20000000000 */
[----:B-1----:R-:W-:-:S15]  /*31d0*/  R2UR UR16, R0 ;  /* 0x00000000001072ca */ /* 0x002fde00000e0000 */
.L_x_63:
[----:B------:R-:W-:Y:S02]  /*31e0*/  LEA R0, R10, UR5, 0x3 ;  /* 0x000000050a007c11 */ /* 0x000fe4000f8e18ff */
[----:B------:R-:W-:Y:S02]  /*31f0*/  SHF.L.U32 R2, R9, 0x1f, RZ ;  /* 0x0000001f09027819 */ /* 0x000fe400000006ff */
[----:B------:R-:W-:Y:S01]  /*3200*/  PLOP3.LUT P0, PT, PT, PT, UP3, 0x80, 0x8 ;  /* 0x000000000008781c */ /* 0x000fe20003f0f038 */
[----:B------:R-:W-:Y:S01]  /*3210*/  VIADD R3, R0, 0xe0 ;  /* 0x000000e000037836 */ /* 0x000fe20000000000 */
[----:B-1----:R-:W1:Y:S02]  /*3220*/  SYNCS.PHASECHK.TRANS64.TRYWAIT P1, [R0+URZ+0xd0], R2 ;  /* 0x0000d002000075a7 */ /* 0x002e6400080211ff */
[----:B-1-3--:R-:W-:Y:S09]  /*3230*/  @!P1 BRA `(.L_x_57) ;  /* 0x0000004c00a09947 */ /* 0x00aff20003800000 */
.L_x_158:
[----:B------:R-:W-:Y:S01]  /*3240*/  LEA R4, R10, UR5, 0x4 ;  /* 0x000000050a047c11 */ /* 0x000fe2000f8e20ff */
[----:B------:R-:W-:Y:S01]  /*3250*/  @UP3 ULEA UR6, UR14, UR5, 0x3 ;  /* 0x000000050e063291 */ /* 0x000fe2000f8e18ff */
[----:B------:R-:W-:Y:S01]  /*3260*/  PLOP3.LUT P2, PT, PT, PT, PT, 0x80, 0x8 ;  /* 0x000000000008781c */ /* 0x000fe20003f4f070 */
[----:B------:R-:W-:Y:S01]  /*3270*/  ULEA UR7, UR15, UR5, 0x3 ;  /* 0x000000050f077291 */ /* 0x000fe2000f8e18ff */
[----:B------:R-:W-:Y:S01]  /*3280*/  PRMT R3, RZ, 0x654, R3 ;  /* 0x00000654ff037816 */ /* 0x000fe20000000003 */
[----:B------:R-:W-:Y:S01]  /*3290*/  ULEA UR8, UR15, UR16, 0x6 ;  /* 0x000000100f087291 */ /* 0x000fe2000f8e30ff */
[----:B------:R-:W2:Y:S01]  /*32a0*/  LDS.128 R4, [R4+0x160] ;  /* 0x0001600004047984 */ /* 0x000ea20000000c00 */
[----:B-1----:R-:W-:Y:S02]  /*32b0*/  @P0 SHF.L.U32 R2, R8, 0x1f, RZ ;  /* 0x0000001f08020819 */ /* 0x002fe400000006ff */
[----:B------:R-:W-:Y:S01]  /*32c0*/  SHF.L.U32 R0, R11, 0x1f, RZ ;  /* 0x0000001f0b007819 */ /* 0x000fe200000006ff */
[----:B------:R-:W-:Y:S01]  /*32d0*/  @!PT LDS RZ, [RZ] ;  /* 0x00000000fffff984 */ /* 0x000fe20000000800 */
[----:B------:R-:W-:Y:S01]  /*32e0*/  @!PT LDS RZ, [RZ] ;  /* 0x00000000fffff984 */ /* 0x000fe20000000800 */
[----:B------:R-:W-:Y:S01]  /*32f0*/  @!PT LDS RZ, [RZ] ;  /* 0x00000000fffff984 */ /* 0x000fe20000000800 */
[----:B------:R-:W-:Y:S01]  /*3300*/  @!PT LDS RZ, [RZ] ;  /* 0x00000000fffff984 */ /* 0x000fe20000000800 */
[----:B------:R1:W-:Y:S06]  /*3310*/  MEMBAR.ALL.CTA ;  /* 0x0000000000007992 */ /* 0x0003ec0000008000 */
[----:B-1----:R-:W1:Y:S02]  /*3320*/  FENCE.VIEW.ASYNC.S ;  /* 0x00000000000073c6 */ /* 0x002e640000000000 */
[----:B-1----:R1:W-:Y:S01]  /*3330*/  SYNCS.ARRIVE.TRANS64.RED.A1T0 RZ, [R3+URZ], RZ ;  /* 0x000000ff03ff79a7 */ /* 0x0023e200081004ff */
[----:B------:R1:W3:Y:S01]  /*3340*/  @P0 SYNCS.PHASECHK.TRANS64.TRYWAIT P2, [UR6], R2 ;  /* 0x00000002ff0005a7 */ /* 0x0002e20008041106 */
[----:B--2---:R-:W-:Y:S01]  /*3350*/  LOP3.LUT P1, RZ, R6, 0x1, RZ, 0xc0, !PT ;  /* 0x0000000106ff7812 */ /* 0x004fe2000782c0ff */
[----:B------:R-:W2:Y:S02]  /*3360*/  SYNCS.PHASECHK.TRANS64.TRYWAIT P0, [UR7+0x110], R0 ;  /* 0x00011000ff0075a7 */ /* 0x000ea40008001107 */
[----:B-123--:R-:W-:Y:S10]  /*3370*/  @!P0 BRA `(.L_x_58) ;  /* 0x0000004c00648947 */ /* 0x00eff40003800000 */
.L_x_160:
[----:B------:R-:W-:Y:S01]  /*3380*/  IADD3 R10, PT, PT, R10, 0x1, RZ ;  /* 0x000000010a0a7810 */ /* 0x000fe20007ffe0ff */
[----:B------:R-:W-:Y:S06]  /*3390*/  BRA.U !UP3, `(.L_x_59) ;  /* 0x000000010bc07547 */ /* 0x000fec000b800000 */
[----:B------:R-:W-:Y:S01]  /*33a0*/  UPLOP3.LUT UP4, UPT, UPT, UPT, UPT, 0x40, 0x4 ;  /* 0x000000000004789c */ /* 0x000fe20003f8e870 */
[----:B------:R-:W-:Y:S01]  /*33b0*/  UMOV UR13, UR9 ;  /* 0x00000009000d7c82 */ /* 0x000fe20008000000 */
[----:B------:R-:W-:Y:S01]  /*33c0*/  UMOV UR12, UR4 ;  /* 0x00000004000c7c82 */ /* 0x000fe20008000000 */
[----:B------:R-:W-:-:S08]  /*33d0*/  UMOV UR17, UR14 ;  /* 0x0000000e00117c82 */ /* 0x000fd00008000000 */
.L_x_62:
[----:B------:R-:W-:Y:S02]  /*33e0*/  UIADD3 UR13, UPT, UPT, UR13, 0x1, URZ ;  /* 0x000000010d0d7890 */ /* 0x000fe4000fffe0ff */
[----:B--2---:R-:W-:Y:S02]  /*33f0*/  ULEA UR6, UR17, UR5, 0x3 ;  /* 0x0000000511067291 */ /* 0x004fe4000f8e18ff */
[----:B------:R-:W-:Y:S01]  /*3400*/  UISETP.NE.AND UP0, UPT, UR13, URZ, UPT ;  /* 0x000000ff0d00728c */ /* 0x000fe2000bf05270 */
[----:B---3--:R-:W-:Y:S10]  /*3410*/  @P2 BRA `(.L_x_60) ;  /* 0x00000000000c2947 */ /* 0x008ff40003800000 */
[----:B-1----:R-:W-:Y:S04]  /*3420*/  SHF.L.U32 R2, R8, 0x1f, RZ ;  /* 0x0000001f08027819 */ /* 0x002fe800000006ff */
[----:B------:R-:W1:Y:S02]  /*3430*/  SYNCS.PHASECHK.TRANS64.TRYWAIT P0, [UR6], R2 ;  /* 0x00000002ff0075a7 */ /* 0x000e640008001106 */
[----:B-1----:R-:W-:Y:S05]  /*3440*/  @!P0 BRA `(.L_x_61) ;  /* 0x0000004c00488947 */ /* 0x002fea0003800000 */
.L_x_60:
[----:B------:R-:W-:Y:S01]  /*3450*/  UISETP.NE.AND UP1, UPT, UR12, 0x1, UPT ;  /* 0x000000010c00788c */ /* 0x000fe2000bf25270 */
[----:B------:R-:W-:Y:S01]  /*3460*/  PLOP3.LUT P2, PT, PT, PT, PT, 0x80, 0x8 ;  /* 0x000000000008781c */ /* 0x000fe20003f4f070 */
[----:B------:R-:W-:Y:S02]  /*3470*/  UIADD3 UR14, UPT, UPT, UR17, 0x1, URZ ;  /* 0x00000001110e7890 */ /* 0x000fe4000fffe0ff */
[----:B------:R-:W-:Y:S02]  /*3480*/  ULEA UR28, UR17, UR11, 0x9 ;  /* 0x0000000b111c7291 */ /* 0x000fe4000f8e48ff */
[----:B------:R-:W-:Y:S01]  /*3490*/  UISETP.NE.AND UP2, UPT, UR14, 0x8, UPT ;  /* 0x000000080e00788c */ /* 0x000fe2000bf45270 */
[----:B------:R-:W-:Y:S01]  /*34a0*/  PLOP3.LUT P0, PT, PT, PT, UP1, 0x80, 0x8 ;  /* 0x000000000008781c */ /* 0x000fe20003f0f018 */
[----:B------:R-:W-:Y:S02]  /*34b0*/  UIADD3 UR40, UPT, UPT, UR28, 0x2, URZ ;  /* 0x000000021c287890 */ /* 0x000fe4000fffe0ff */
[----:B------:R-:W-:Y:S02]  /*34c0*/  USEL UR27, URZ, 0x1, UP2 ;  /* 0x00000001ff1b7887 */ /* 0x000fe40009000000 */
[----:B------:R-:W-:Y:S02]  /*34d0*/  USEL UR14, UR14, URZ, UP2 ;  /* 0x000000ff0e0e7287 */ /* 0x000fe40009000000 */
[----:B------:R-:W-:Y:S02]  /*34e0*/  UIADD3 UR36, UPT, UPT, UR28, 0x4, URZ ;  /* 0x000000041c247890 */ /* 0x000fe4000fffe0ff */
[----:B------:R-:W-:Y:S01]  /*34f0*/  @UP1 ULEA UR26, UR14, UR5, 0x3 ;  /* 0x000000050e1a1291 */ /* 0x000fe2000f8e18ff */
[----:B------:R-:W-:Y:S01]  /*3500*/  LOP3.LUT R8, R8, UR27, RZ, 0x3c, !PT ;  /* 0x0000001b08087c12 */ /* 0x000fe2000f8e3cff */
[----:B------:R-:W-:Y:S02]  /*3510*/  UIADD3 UR32, UPT, UPT, UR28, 0x6, URZ ;  /* 0x000000061c207890 */ /* 0x000fe4000fffe0ff */
[----:B------:R-:W-:Y:S01]  /*3520*/  UIADD3 UR6, UPT, UPT, UR6, 0x40, URZ ;  /* 0x0000004006067890 */ /* 0x000fe2000fffe0ff */
[----:B-1----:R-:W-:Y:S01]  /*3530*/  @P0 SHF.L.U32 R0, R8, 0x1f, RZ ;  /* 0x0000001f08000819 */ /* 0x002fe200000006ff */
[----:B------:R-:W-:Y:S01]  /*3540*/  UIADD3 UR12, UPT, UPT, UR12, -0x1, URZ ;  /* 0xffffffff0c0c7890 */ /* 0x000fe2000fffe0ff */
[----:B------:R-:W-:Y:S02]  /*3550*/  UMOV UR29, 0x40004040 ;  /* 0x40004040001d7882 */ /* 0x000fe40000000000 */
[----:B------:R2:W3:Y:S01]  /*3560*/  @P0 SYNCS.PHASECHK.TRANS64.TRYWAIT P2, [UR26], R0 ;  /* 0x00000000ff0005a7 */ /* 0x0004e2000804111a */
[----:B------:R-:W-:Y:S01]  /*3570*/  ULEA UR26, UR17, UR10, 0xa ;  /* 0x0000000a111a7291 */ /* 0x000fe2000f8e50ff */
[----:B------:R-:W-:Y:S01]  /*3580*/  UMOV UR27, 0x40004040 ;  /* 0x40004040001b7882 */ /* 0x000fe20000000000 */
[----:B------:R-:W-:Y:S02]  /*3590*/  UMOV UR41, 0x40004040 ;  /* 0x4000404000297882 */ /* 0x000fe40000000000 */
[----:B------:R-:W-:Y:S02]  /*35a0*/  UIADD3 UR38, UPT, UPT, UR26, 0x2, URZ ;  /* 0x000000021a267890 */ /* 0x000fe4000fffe0ff */
[----:B------:R-:W-:Y:S02]  /*35b0*/  UIADD3 UR34, UPT, UPT, UR26, 0x4, URZ ;  /* 0x000000041a227890 */ /* 0x000fe4000fffe0ff */
[----:B------:R-:W-:Y:S01]  /*35c0*/  UIADD3 UR30, UPT, UPT, UR26, 0x6, URZ ;  /* 0x000000061a1e7890 */ /* 0x000fe2000fffe0ff */
[----:B------:R2:W-:Y:S01]  /*35d0*/  UTCHMMA gdesc[UR26], gdesc[UR28], tmem[UR8], tmem[UR24], idesc[UR25], UP4 ;  /* 0x00ff181c1a0075ea */ /* 0x0005e2000a000008 */
[----:B------:R-:W-:Y:S01]  /*35e0*/  UPLOP3.LUT UP4, UPT, UPT, UPT, UPT, 0x80, 0x8 ;  /* 0x000000000008789c */ /* 0x000fe20003f8f070 */
[----:B------:R-:W-:Y:S01]  /*35f0*/  UMOV UR39, 0x40004040 ;  /* 0x4000404000277882 */ /* 0x000fe20000000000 */
[----:B------:R-:W-:Y:S01]  /*3600*/  UMOV UR37, 0x40004040 ;  /* 0x4000404000257882 */ /* 0x000fe20000000000 */
[----:B------:R2:W-:Y:S01]  /*3610*/  UTCHMMA gdesc[UR38], gdesc[UR40], tmem[UR8], tmem[UR22], idesc[UR23], UPT ;  /* 0x00ff1628260075ea */ /* 0x0005e2000b800008 */
[----:B------:R-:W-:Y:S01]  /*3620*/  UMOV UR35, 0x40004040 ;  /* 0x4000404000237882 */ /* 0x000fe20000000000 */
[----:B------:R-:W-:Y:S01]  /*3630*/  UMOV UR33, 0x40004040 ;  /* 0x4000404000217882 */ /* 0x000fe20000000000 */
[----:B------:R-:W-:Y:S01]  /*3640*/  UMOV UR31, 0x40004040 ;  /* 0x40004040001f7882 */ /* 0x000fe20000000000 */
[----:B------:R2:W-:Y:S01]  /*3650*/  UTCHMMA gdesc[UR34], gdesc[UR36], tmem[UR8], tmem[UR20], idesc[UR21], UPT ;  /* 0x00ff1424220075ea */ /* 0x0005e2000b800008 */
[----:B------:R2:W-:Y:S01]  /*3660*/  UTCHMMA gdesc[UR30], gdesc[UR32], tmem[UR8], tmem[UR18], idesc[UR19], UPT ;  /* 0x00ff12201e0075ea */ /* 0x0005e2000b800008 */
[----:B------:R2:W-:Y:S01]  /*3670*/  UTCBAR [UR6], URZ ;  /* 0x000000ff060073e9 */ /* 0x0005e200080000ff */
[----:B------:R-:W-:Y:S01]  /*3680*/  UMOV UR17, UR14 ;  /* 0x0000000e00117c82 */ /* 0x000fe20008000000 */
[----:B------:R-:W-:Y:S05]  /*3690*/  BRA.U UP0, `(.L_x_62) ;  /* 0xfffffffd00507547 */ /* 0x000fea000b83ffff */
.L_x_59:
[----:B------:R-:W-:Y:S01]  /*36a0*/  UIADD3 UR15, UPT, UPT, UR15, 0x1, URZ ;  /* 0x000000010f0f7890 */ /* 0x000fe2000fffe0ff */
[C---:B------:R-:W-:Y:S01]  /*36b0*/  ISETP.NE.AND P0, PT, R10.reuse, 0x2, PT ;  /* 0x000000020a00780c */ /* 0x040fe20003f05270 */
[----:B------:R-:W-:Y:S02]  /*36c0*/  UIADD3 UR7, UPT, UPT, UR7, 0xf0, URZ ;  /* 0x000000f007077890 */ /* 0x000fe4000fffe0ff */
[----:B------:R-:W-:Y:S01]  /*36d0*/  UISETP.NE.AND UP0, UPT, UR15, 0x4, UPT ;  /* 0x000000040f00788c */ /* 0x000fe2000bf05270 */
[----:B-12---:R-:W-:Y:S02]  /*36e0*/  SEL R0, RZ, 0x1, P0 ;  /* 0x00000001ff007807 */ /* 0x006fe40000000000 */
[----:B------:R-:W-:Y:S01]  /*36f0*/  SEL R10, R10, RZ, P0 ;  /* 0x000000ff0a0a7207 */ /* 0x000fe20000000000 */
[----:B------:R-:W-:Y:S01]  /*3700*/  USEL UR6, URZ, 0x1, UP0 ;  /* 0x00000001ff067887 */ /* 0x000fe20008000000 */
[----:B------:R-:W-:Y:S01]  /*3710*/  LOP3.LUT R9, R9, R0, RZ, 0x3c, !PT ;  /* 0x0000000009097212 */ /* 0x000fe200078e3cff */
[----:B------:R-:W-:Y:S01]  /*3720*/  USEL UR15, UR15, URZ, UP0 ;  /* 0x000000ff0f0f7287 */ /* 0x000fe20008000000 */
[----:B------:R1:W-:Y:S03]  /*3730*/  UTCBAR [UR7], URZ ;  /* 0x000000ff070073e9 */ /* 0x0003e600080000ff */
[----:B------:R-:W-:Y:S01]  /*3740*/  LOP3.LUT R11, R11, UR6, RZ, 0x3c, !PT ;  /* 0x000000060b0b7c12 */ /* 0x000fe2000f8e3cff */
[----:B------:R-:W-:Y:S07]  /*3750*/  @P1 BRA `(.L_x_63) ;  /* 0xfffffff800a01947 */ /* 0x000fee000383ffff */
[----:B------:R-:W2:Y:S01]  /*3760*/  S2UR UR4, SR_CgaCtaId ;  /* 0x00000000000479c3 */ /* 0x000ea20000008800 */
[----:B------:R-:W-:Y:S01]  /*3770*/  ELECT P0, URZ, PT ;  /* 0x0000000000ff782f */ /* 0x000fe20003800000 */
[----:B------:R-:W-:Y:S01]  /*3780*/  IMAD.MOV.U32 R0, RZ, RZ, 0x1 ;  /* 0x00000001ff007424 */ /* 0x000fe200078e00ff */
[----:B------:R-:W-:Y:S01]  /*3790*/  UIADD3 UR5, UPT, UPT, UR5, 0x110, URZ ;  /* 0x0000011005057890 */ /* 0x000fe2000fffe0ff */
[----:B------:R-:W-:Y:S01]  /*37a0*/  SHF.L.U32 R2, R11, 0x1f, RZ ;  /* 0x0000001f0b027819 */ /* 0x000fe200000006ff */
[----:B------:R-:W-:-:S03]  /*37b0*/  UMOV UR6, 0x40 ;  /* 0x0000004000067882 */ /* 0x000fc60000000000 */
[----:B------:R-:W-:Y:S01]  /*37c0*/  UVIRTCOUNT.DEALLOC.SMPOOL 0x80 ;  /* 0x000000800000784c */ /* 0x000fe20000000000 */
[----:B--2---:R-:W-:Y:S02]  /*37d0*/  ULEA UR4, UR4, UR6, 0x18 ;  /* 0x0000000604047291 */ /* 0x004fe4000f8ec0ff */
[----:B------:R-:W-:-:S07]  /*37e0*/  ULEA UR6, UR15, UR5, 0x3 ;  /* 0x000000050f067291 */ /* 0x000fce000f8e18ff */
[----:B------:R2:W-:Y:S02]  /*37f0*/  @P0 STS.U8 [UR4+0x1c], R0 ;  /* 0x00001c00ff000988 */ /* 0x0005e40008000004 */
[----:B------:R-:W4:Y:S02]  /*3800*/  SYNCS.PHASECHK.TRANS64.TRYWAIT P0, [UR6], R2 ;  /* 0x00000002ff0075a7 */ /* 0x000f240008001106 */
[----:B--2-4-:R-:W-:Y:S05]  /*3810*/  @!P0 BRA `(.L_x_64) ;  /* 0x00000048006c8947 */ /* 0x014fea0003800000 */
.L_x_163:
[----:B-1----:R-:W-:-:S04]  /*3820*/  UIADD3 UR7, UPT, UPT, UR15, 0x1, URZ ;  /* 0x000000010f077890 */ /* 0x002fc8000fffe0ff */
[----:B------:R-:W-:-:S04]  /*3830*/  UISETP.NE.AND UP0, UPT, UR7, 0x4, UPT ;  /* 0x000000040700788c */ /* 0x000fc8000bf05270 */
[----:B------:R-:W-:Y:S02]  /*3840*/  USEL UR8, URZ, 0x1, UP0 ;  /* 0x00000001ff087887 */ /* 0x000fe40008000000 */
[----:B------:R-:W-:-:S04]  /*3850*/  USEL UR7, UR7, URZ, UP0 ;  /* 0x000000ff07077287 */ /* 0x000fc80008000000 */
[----:B------:R-:W-:Y:S01]  /*3860*/  ULEA UR6, UR7, UR5, 0x3 ;  /* 0x0000000507067291 */ /* 0x000fe2000f8e18ff */
[----:B--2---:R-:W-:-:S04]  /*3870*/  LOP3.LUT R2, R11, UR8, RZ, 0x3c, !PT ;  /* 0x000000080b027c12 */ /* 0x004fc8000f8e3cff */
[----:B------:R-:W-:-:S04]  /*3880*/  SHF.L.U32 R3, R2, 0x1f, RZ ;  /* 0x0000001f02037819 */ /* 0x000fc800000006ff */
[----:B------:R-:W1:Y:S02]  /*3890*/  SYNCS.PHASECHK.TRANS64.TRYWAIT P0, [UR6], R3 ;  /* 0x00000003ff0075a7 */ /* 0x000e640008001106 */
[----:B-1----:R-:W-:Y:S05]  /*38a0*/  @!P0 BRA `(.L_x_65) ;  /* 0x0000004800608947 */ /* 0x002fea0003800000 */
.L_x_165:
        /* <DEDUP_REMOVED lines=9> */
.L_x_167:
[----:B------:R-:W-:-:S04]  /*3940*/  UIADD3 UR7, UPT, UPT, UR7, 0x1, URZ ;  /* 0x0000000107077890 */ /* 0x000fc8000fffe0ff */
[----:B------:R-:W-:-:S04]  /*3950*/  UISETP.NE.AND UP0, UPT, UR7, 0x4, UPT ;  /* 0x000000040700788c */ /* 0x000fc8000bf05270 */
[----:B------:R-:W-:Y:S02]  /*3960*/  USEL UR6, URZ, 0x1, UP0 ;  /* 0x00000001ff067887 */ /* 0x000fe40008000000 */
[----:B------:R-:W-:-:S04]  /*3970*/  USEL UR7, UR7, URZ, UP0 ;  /* 0x000000ff07077287 */ /* 0x000fc80008000000 */
[----:B------:R-:W-:Y:S01]  /*3980*/  ULEA UR7, UR7, UR5, 0x3 ;  /* 0x0000000507077291 */ /* 0x000fe2000f8e18ff */
[----:B------:R-:W-:-:S04]  /*3990*/  LOP3.LUT R2, R2, UR6, RZ, 0x3c, !PT ;  /* 0x0000000602027c12 */ /* 0x000fc8000f8e3cff */
[----:B------:R-:W-:-:S04]  /*39a0*/  SHF.L.U32 R2, R2, 0x1f, RZ ;  /* 0x0000001f02027819 */ /* 0x000fc800000006ff */
[----:B------:R-:W2:Y:S02]  /*39b0*/  SYNCS.PHASECHK.TRANS64.TRYWAIT P0, [UR7], R2 ;  /* 0x00000002ff0075a7 */ /* 0x000ea40008001107 */
[----:B--2---:R-:W-:Y:S05]  /*39c0*/  @!P0 BRA `(.L_x_67) ;  /* 0x0000004800488947 */ /* 0x004fea0003800000 */
.L_x_169:
[----:B------:R-:W-:Y:S01]  /*39d0*/  NOP ;  /* 0x0000000000007918 */ /* 0x000fe20000000000 */
[----:B-1----:R-:W1:Y:S01]  /*39e0*/  LDS R0, [UR4+0x14] ;  /* 0x00001404ff007984 */ /* 0x002e620008000800 */
[----:B------:R-:W-:Y:S01]  /*39f0*/  ULOP3.LUT UR6, UR16, 0xffff, URZ, 0xc0, !UPT ;  /* 0x0000ffff10067892 */ /* 0x000fe2000f8ec0ff */
[----:B------:R-:W-:Y:S01]  /*3a00*/  UMOV UR8, 0xffff ;  /* 0x0000ffff00087882 */ /* 0x000fe20000000000 */
[----:B------:R-:W-:Y:S02]  /*3a10*/  UMOV UR5, 0x1 ;  /* 0x0000000100057882 */ /* 0x000fe40000000000 */
[----:B------:R-:W-:-:S04]  /*3a20*/  USHF.R.U32.HI UR6, URZ, 0x5, UR6 ;  /* 0x00000005ff067899 */ /* 0x000fc80008011606 */
[----:B------:R-:W-:Y:S02]  /*3a30*/  USHF.L.U32 UR8, UR8, UR6, URZ ;  /* 0x0000000608087299 */ /* 0x000fe400080006ff */
[----:B------:R-:W-:-:S04]  /*3a40*/  USHF.L.U32 UR5, UR5, UR6, URZ ;  /* 0x0000000605057299 */ /* 0x000fc800080006ff */
[----:B-1----:R-:W-:-:S04]  /*3a50*/  LOP3.LUT R0, R0, UR8, RZ, 0xc0, !PT ;  /* 0x0000000800007c12 */ /* 0x002fc8000f8ec0ff */
[----:B------:R-:W-:-:S13]  /*3a60*/  ISETP.NE.AND P0, PT, R0, UR8, PT ;  /* 0x0000000800007c0c */ /* 0x000fda000bf05270 */
[----:B------:R-:W-:Y:S05]  /*3a70*/  @P0 BRA `(.L_x_68) ;  /* 0x0000000000580947 */ /* 0x000fea0003800000 */
[----:B------:R-:W1:Y:S02]  /*3a80*/  LDS R0, [UR4+0x18] ;  /* 0x00001804ff007984 */ /* 0x000e640008000800 */
[----:B-1----:R-:W-:-:S04]  /*3a90*/  LOP3.LUT R0, R0, UR5, RZ, 0xc0, !PT ;  /* 0x0000000500007c12 */ /* 0x002fc8000f8ec0ff */
[----:B------:R-:W-:-:S13]  /*3aa0*/  ISETP.NE.AND P0, PT, R0, UR5, PT ;  /* 0x0000000500007c0c */ /* 0x000fda000bf05270 */
[----:B------:R-:W-:Y:S05]  /*3ab0*/  @P0 BRA `(.L_x_69) ;  /* 0x00000000003c0947 */ /* 0x000fea0003800000 */
[----:B------:R-:W1:Y:S01]  /*3ac0*/  S2R R2, SR_LANEID ;  /* 0x0000000000027919 */ /* 0x000e620000000000 */
[----:B------:R-:W-:Y:S01]  /*3ad0*/  ULOP3.LUT UR8, URZ, UR8, URZ, 0x33, !UPT ;  /* 0x00000008ff087292 */ /* 0x000fe2000f8e33ff */
[----:B------:R-:W-:Y:S02]  /*3ae0*/  VOTEU.ANY UR7, UPT, PT ;  /* 0x0000000000077886 */ /* 0x000fe400038e0100 */
[----:B------:R-:W-:-:S03]  /*3af0*/  UFLO.U32 UR7, UR7 ;  /* 0x00000007000772bd */ /* 0x000fc600080e0000 */
[----:B------:R-:W-:-:S04]  /*3b00*/  IMAD.U32 R0, RZ, RZ, UR8 ;  /* 0x00000008ff007e24 */ /* 0x000fc8000f8e00ff */
[----:B------:R2:W4:Y:S02]  /*3b10*/  REDUX UR6, R0 ;  /* 0x00000000000673c4 */ /* 0x0005240000000000 */
[----:B------:R1:W-:Y:S02]  /*3b20*/  UTCATOMSWS.AND URZ, UR8 ;  /* 0x0000000800ff79e3 */ /* 0x0003e40008000000 */
[----:B-1----:R-:W-:Y:S02]  /*3b30*/  ISETP.EQ.U32.AND P0, PT, R2, UR7, PT ;  /* 0x0000000702007c0c */ /* 0x002fe4000bf02070 */
[----:B--2---:R-:W-:Y:S02]  /*3b40*/  LOP3.LUT R0, RZ, UR5, RZ, 0x33, !PT ;  /* 0x00000005ff007c12 */ /* 0x004fe4000f8e33ff */
[----:B----4-:R-:W-:Y:S02]  /*3b50*/  MOV R2, UR6 ;  /* 0x0000000600027c02 */ /* 0x010fe40008000f00 */
[----:B------:R-:W1:Y:S07]  /*3b60*/  REDUX UR5, R0 ;  /* 0x00000000000573c4 */ /* 0x000e6e0000000000 */
[----:B------:R2:W-:Y:S01]  /*3b70*/  @P0 ATOMS.AND RZ, [UR4+0x14], R2 ;  /* 0x00001402ffff098c */ /* 0x0005e2000a800004 */
[----:B-1----:R-:W-:-:S05]  /*3b80*/  IMAD.U32 R0, RZ, RZ, UR5 ;  /* 0x00000005ff007e24 */ /* 0x002fca000f8e00ff */
[----:B------:R2:W-:Y:S01]  /*3b90*/  @P0 ATOMS.AND RZ, [UR4+0x18], R0 ;  /* 0x00001800ffff098c */ /* 0x0005e2000a800004 */
[----:B------:R-:W-:Y:S05]  /*3ba0*/  BRA `(.L_x_70) ;  /* 0x0000000000147947 */ /* 0x000fea0003800000 */
.L_x_69:
[----:B------:R-:W-:Y:S02]  /*3bb0*/  MOV R2, 0x3bd0 ;  /* 0x00003bd000027802 */ /* 0x000fe40000000f00 */
[----:B---3-5:R-:W-:Y:S05]  /*3bc0*/  CALL.REL.NOINC `($__internal_0_$__cuda_sm10x_tcgen05_guardrail_trap_col_being_dealloced_not_returned_by_alloc) ;  /* 0x0000004c00307944 */ /* 0x028fea0003c00000 */
[----:B------:R-:W-:Y:S05]  /*3bd0*/  BRA `(.L_x_70) ;  /* 0x0000000000087947 */ /* 0x000fea0003800000 */
.L_x_68:
[----:B------:R-:W-:Y:S02]  /*3be0*/  MOV R2, 0x3c00 ;  /* 0x00003c0000027802 */ /* 0x000fe40000000f00 */
[----:B---3-5:R-:W-:Y:S05]  /*3bf0*/  CALL.REL.NOINC `($__internal_2_$__cuda_sm10x_tcgen05_guardrail_trap_unallocated_columns_being_dealloced) ;  /* 0x0000004c003c7944 */ /* 0x028fea0003c00000 */
.L_x_70:
[----:B------:R-:W-:Y:S01]  /*3c00*/  NOP ;  /* 0x0000000000007918 */ /* 0x000fe20000000000 */
[----:B------:R-:W-:Y:S05]  /*3c10*/  EXIT ;  /* 0x000000000000794d */ /* 0x000fea0003800000 */
.L_x_52:
[----:B------:R-:W-:-:S09]  /*3c20*/  UISETP.NE.OR UP2, UPT, UR8, 0x3, !UP2 ;  /* 0x000000030800788c */ /* 0x000fd2000d745670 */
[----:B------:R-:W-:Y:S05]  /*3c30*/  BRA.U UP2, `(.L_x_71) ;  /* 0x0000001102047547 */ /* 0x000fea000b800000 */
[----:B------:R-:W1:Y:S01]  /*3c40*/  LDC R0, c[0x0][0xb30] ;  /* 0x0002cc00ff007b82 */ /* 0x000e620000000800 */
[----:B------:R-:W2:Y:S01]  /*3c50*/  LDCU.64 UR8, c[0x0][0x888] ;  /* 0x00011100ff0877ac */ /* 0x000ea20008000a00 */
[----:B------:R-:W-:Y:S01]  /*3c60*/  IMAD.MOV.U32 R30, RZ, RZ, 0x1 ;  /* 0x00000001ff1e7424 */ /* 0x000fe200078e00ff */
[----:B------:R-:W-:Y:S01]  /*3c70*/  CS2R R28, SRZ ;  /* 0x00000000001c7805 */ /* 0x000fe2000001ff00 */
[----:B------:R-:W-:Y:S01]  /*3c80*/  IMAD.MOV.U32 R25, RZ, RZ, 0x2000 ;  /* 0x00002000ff197424 */ /* 0x000fe200078e00ff */
[----:B------:R-:W4:Y:S03]  /*3c90*/  LDCU.64 UR4, c[0x0][0x890] ;  /* 0x00011200ff0477ac */ /* 0x000f260008000a00 */
[----:B------:R-:W3:Y:S01]  /*3ca0*/  LDC R24, c[0x0][0x370] ;  /* 0x0000dc00ff187b82 */ /* 0x000ee20000000800 */
[----:B------:R-:W-:Y:S01]  /*3cb0*/  UMOV UR7, 0x400 ;  /* 0x0000040000077882 */ /* 0x000fe20000000000 */
[----:B------:R-:W-:-:S02]  /*3cc0*/  UPLOP3.LUT UP1, UPT, UPT, UPT, UPT, 0x40, 0x4 ;  /* 0x000000000004789c */ /* 0x000fc40003f2e870 */
[----:B------:R-:W-:-:S04]  /*3cd0*/  ULEA UR7, UR37, UR7, 0x18 ;  /* 0x0000000725077291 */ /* 0x000fc8000f8ec0ff */
[----:B------:R-:W3:Y:S01]  /*3ce0*/  LDC R3, c[0x0][0xb0c] ;  /* 0x0002c300ff037b82 */ /* 0x000ee20000000800 */
[----:B------:R-:W-:Y:S02]  /*3cf0*/  UIADD3 UR13, UPT, UPT, UR7, 0x98, URZ ;  /* 0x00000098070d7890 */ /* 0x000fe4000fffe0ff */
[----:B--2---:R-:W-:Y:S02]  /*3d00*/  UISETP.NE.U32.AND UP2, UPT, UR8, URZ, UPT ;  /* 0x000000ff0800728c */ /* 0x004fe4000bf45070 */
[----:B------:R-:W-:Y:S02]  /*3d10*/  UIADD3 UR33, UPT, UPT, UR7, 0x80, URZ ;  /* 0x0000008007217890 */ /* 0x000fe4000fffe0ff */
[----:B----4-:R-:W-:Y:S01]  /*3d20*/  UISETP.NE.U32.AND UP3, UPT, UR4, URZ, UPT ;  /* 0x000000ff0400728c */ /* 0x010fe2000bf65070 */
[----:B------:R-:W2:Y:S01]  /*3d30*/  LDC R18, c[0x0][0xb20] ;  /* 0x0002c800ff127b82 */ /* 0x000ea20000000800 */
[----:B-1----:R-:W-:Y:S01]  /*3d40*/  ISETP.NE.AND P1, PT, R0, 0x1, PT ;  /* 0x000000010000780c */ /* 0x002fe20003f25270 */
[----:B------:R-:W-:-:S02]  /*3d50*/  UISETP.NE.AND.EX UP2, UPT, UR9, URZ, UPT, UP2 ;  /* 0x000000ff0900728c */ /* 0x000fc4000bf45320 */
[----:B------:R-:W-:Y:S02]  /*3d60*/  UIADD3 UR25, UPT, UPT, UR7, 0x88, URZ ;  /* 0x0000008807197890 */ /* 0x000fe4000fffe0ff */
[----:B------:R-:W-:Y:S02]  /*3d70*/  UIADD3 UR17, UPT, UPT, UR7, 0x90, URZ ;  /* 0x0000009007117890 */ /* 0x000fe4000fffe0ff */
[----:B-----5:R-:W1:Y:S01]  /*3d80*/  LDC.64 R32, c[0x0][0x348] ;  /* 0x0000d200ff207b82 */ /* 0x020e620000000a00 */
[----:B------:R-:W-:Y:S02]  /*3d90*/  UPRMT UR13, UR37, 0x654, UR13 ;  /* 0x00000654250d7896 */ /* 0x000fe4000800000d */
[----:B------:R-:W-:-:S05]  /*3da0*/  UISETP.NE.AND.EX UP3, UPT, UR5, URZ, UPT, UP3 ;  /* 0x000000ff0500728c */ /* 0x000fca000bf65330 */
[----:B------:R-:W4:Y:S08]  /*3db0*/  LDC.64 R16, c[0x0][0xb10] ;  /* 0x0002c400ff107b82 */ /* 0x000f300000000a00 */
[----:B------:R-:W1:Y:S08]  /*3dc0*/  LDC.64 R6, c[0x0][0xb18] ;  /* 0x0002c600ff067b82 */ /* 0x000e700000000a00 */
[----:B------:R-:W1:Y:S08]  /*3dd0*/  LDC.64 R4, c[0x0][0xb28] ;  /* 0x0002ca00ff047b82 */ /* 0x000e700000000a00 */
[----:B--23--:R-:W1:Y:S02]  /*3de0*/  LDC R19, c[0x0][0x374] ;  /* 0x0000dd00ff137b82 */ /* 0x00ce640000000800 */
.L_x_82:
[C---:B------:R-:W-:Y:S02]  /*3df0*/  LEA R0, R29.reuse, UR7, 0x3 ;  /* 0x000000071d007c11 */ /* 0x040fe4000f8e18ff */
[----:B------:R-:W-:Y:S02]  /*3e00*/  SHF.L.U32 R2, R28, 0x1f, RZ ;  /* 0x0000001f1c027819 */ /* 0x000fe400000006ff */
[----:B------:R-:W-:Y:S02]  /*3e10*/  LEA R20, R29, UR7, 0x4 ;  /* 0x000000071d147c11 */ /* 0x000fe4000f8e20ff */
[----:B--2---:R-:W2:Y:S02]  /*3e20*/  SYNCS.PHASECHK.TRANS64.TRYWAIT P0, [R0+URZ+0xd0], R2 ;  /* 0x0000d002000075a7 */ /* 0x004ea400080011ff */
[----:B--2---:R-:W-:Y:S05]  /*3e30*/  @!P0 BRA `(.L_x_72) ;  /* 0x0000004400448947 */ /* 0x004fea0003800000 */
.L_x_170:
[----:B------:R-:W-:Y:S01]  /*3e40*/  ISETP.GE.AND P0, PT, R26, 0x1, PT ;  /* 0x000000011a00780c */ /* 0x000fe20003f06270 */
[----:B------:R-:W3:Y:S01]  /*3e50*/  LDS.128 R20, [R20+0x160] ;  /* 0x0001600014147984 */ /* 0x000ee20000000c00 */
[----:B--2---:R-:W-:Y:S01]  /*3e60*/  VIADD R0, R0, 0xe0 ;  /* 0x000000e000007836 */ /* 0x004fe20000000000 */
[----:B------:R-:W-:Y:S01]  /*3e70*/  @!PT LDS RZ, [RZ] ;  /* 0x00000000fffff984 */ /* 0x000fe20000000800 */
[----:B------:R-:W-:Y:S01]  /*3e80*/  @!PT LDS RZ, [RZ] ;  /* 0x00000000fffff984 */ /* 0x000fe20000000800 */
[----:B------:R-:W-:Y:S01]  /*3e90*/  @!PT LDS RZ, [RZ] ;  /* 0x00000000fffff984 */ /* 0x000fe20000000800 */
[----:B------:R-:W-:Y:S01]  /*3ea0*/  @!PT LDS RZ, [RZ] ;  /* 0x00000000fffff984 */ /* 0x000fe20000000800 */
[----:B------:R2:W-:Y:S06]  /*3eb0*/  MEMBAR.ALL.CTA ;  /* 0x0000000000007992 */ /* 0x0005ec0000008000 */
[----:B--2---:R-:W2:Y:S01]  /*3ec0*/  FENCE.VIEW.ASYNC.S ;  /* 0x00000000000073c6 */ /* 0x004ea20000000000 */
[----:B------:R-:W-:Y:S04]  /*3ed0*/  PRMT R0, RZ, 0x654, R0 ;  /* 0x00000654ff007816 */ /* 0x000fe80000000000 */
[----:B--2---:R2:W-:Y:S01]  /*3ee0*/  SYNCS.ARRIVE.TRANS64.RED.A1T0 RZ, [R0+URZ], RZ ;  /* 0x000000ff00ff79a7 */ /* 0x0045e200081004ff */
[----:B---3--:R-:W-:Y:S11]  /*3ef0*/  LOP3.LUT P3, RZ, R22, 0x1, RZ, 0xc0, !PT ;  /* 0x0000000116ff7812 */ /* 0x008ff6000786c0ff */
[----:B------:R-:W-:Y:S02]  /*3f00*/  @!UPT UIADD3 URZ, UPT, UPT, URZ, URZ, URZ ;  /* 0x000000fffffff290 */ /* 0x000fe4000fffe0ff */
[----:B------:R-:W-:Y:S02]  /*3f10*/  @P3 MOV R11, R20 ;  /* 0x00000014000b3202 */ /* 0x000fe40000000f00 */
[----:B------:R-:W-:Y:S01]  /*3f20*/  @P3 LOP3.LUT R10, R21, 0xffff, RZ, 0xc0, !PT ;  /* 0x0000ffff150a3812 */ /* 0x000fe200078ec0ff */
[----:B--2---:R-:W-:Y:S06]  /*3f30*/  @!P0 BRA `(.L_x_73) ;  /* 0x0000000000a48947 */ /* 0x004fec0003800000 */
[-C--:B-1----:R-:W-:Y:S01]  /*3f40*/  IMAD.HI.U32 R0, R19, R7.reuse, RZ ;  /* 0x0000000713007227 */ /* 0x082fe200078e00ff */
[----:B------:R-:W-:Y:S02]  /*3f50*/  ISETP.NE.AND P0, PT, R6, 0x1, PT ;  /* 0x000000010600780c */ /* 0x000fe40003f05270 */
[----:B------:R-:W-:Y:S01]  /*3f60*/  ISETP.NE.AND P2, PT, R26, 0x1, PT ;  /* 0x000000011a00780c */ /* 0x000fe20003f45270 */
[----:B----4-:R-:W-:Y:S01]  /*3f70*/  IMAD.HI.U32 R9, R24, R16, RZ ;  /* 0x0000001018097227 */ /* 0x010fe200078e00ff */
[----:B------:R-:W-:Y:S02]  /*3f80*/  SHF.R.U32.HI R0, RZ, R18, R0 ;  /* 0x00000012ff007219 */ /* 0x000fe40000011600 */
[----:B------:R-:W-:Y:S01]  /*3f90*/  ISETP.NE.AND P4, PT, R3, 0x1, PT ;  /* 0x000000010300780c */ /* 0x000fe20003f85270 */
[----:B------:R-:W-:Y:S01]  /*3fa0*/  IMAD.HI.U32 R13, R10, R7, RZ ;  /* 0x000000070a0d7227 */ /* 0x000fe200078e00ff */
[----:B------:R-:W-:Y:S02]  /*3fb0*/  SHF.R.U32.HI R9, RZ, R17, R9 ;  /* 0x00000011ff097219 */ /* 0x000fe40000011609 */
[----:B------:R-:W-:Y:S01]  /*3fc0*/  SEL R0, R19, R0, !P0 ;  /* 0x0000000013007207 */ /* 0x000fe20004000000 */
[----:B------:R-:W-:Y:S01]  /*3fd0*/  IMAD.HI.U32 R12, R11, R16, RZ ;  /* 0x000000100b0c7227 */ /* 0x000fe200078e00ff */
[----:B------:R-:W-:Y:S03]  /*3fe0*/  SEL R9, R24, R9, !P4 ;  /* 0x0000000918097207 */ /* 0x000fe60006000000 */
[-C--:B------:R-:W-:Y:S01]  /*3ff0*/  IMAD.HI.U32 R8, R0, R4.reuse, RZ ;  /* 0x0000000400087227 */ /* 0x080fe200078e00ff */
[----:B------:R-:W-:Y:S03]  /*4000*/  SHF.R.U32.HI R12, RZ, R17, R12 ;  /* 0x00000011ff0c7219 */ /* 0x000fe6000001160c */
[----:B------:R-:W-:Y:S01]  /*4010*/  IMAD.HI.U32 R2, R9, R4, RZ ;  /* 0x0000000409027227 */ /* 0x000fe200078e00ff */
[-C--:B------:R-:W-:Y:S02]  /*4020*/  @P2 SHF.R.U32.HI R0, RZ, R5.reuse, R8 ;  /* 0x00000005ff002219 */ /* 0x080fe40000011608 */
[----:B------:R-:W-:Y:S02]  /*4030*/  SHF.R.U32.HI R8, RZ, R18, R13 ;  /* 0x00000012ff087219 */ /* 0x000fe4000001160d */
[----:B------:R-:W-:Y:S01]  /*4040*/  @P2 SHF.R.U32.HI R9, RZ, R5, R2 ;  /* 0x00000005ff092219 */ /* 0x000fe20000011602 */
[----:B------:R-:W-:Y:S01]  /*4050*/  IMAD R0, R26, R0, RZ ;  /* 0x000000001a007224 */ /* 0x000fe200078e02ff */
[----:B------:R-:W-:Y:S02]  /*4060*/  SEL R8, R10, R8, !P0 ;  /* 0x000000080a087207 */ /* 0x000fe40004000000 */
[----:B------:R-:W-:Y:S01]  /*4070*/  SEL R2, R11, R12, !P4 ;  /* 0x0000000c0b027207 */ /* 0x000fe20006000000 */
[----:B------:R-:W-:Y:S01]  /*4080*/  IMAD R12, R26, R9, RZ ;  /* 0x000000091a0c7224 */ /* 0x000fe200078e02ff */
[C---:B------:R-:W-:Y:S01]  /*4090*/  ISETP.GE.AND P0, PT, R8.reuse, R0, PT ;  /* 0x000000000800720c */ /* 0x040fe20003f06270 */
[----:B------:R-:W-:Y:S03]  /*40a0*/  IMAD.HI.U32 R0, R8, R4, RZ ;  /* 0x0000000408007227 */ /* 0x000fe600078e00ff */
[----:B------:R-:W-:Y:S02]  /*40b0*/  ISETP.GE.OR P0, PT, R2, R12, P0 ;  /* 0x0000000c0200720c */ /* 0x000fe40000706670 */
[-C--:B------:R-:W-:Y:S04]  /*40c0*/  SHF.R.U32.HI R0, RZ, R5.reuse, R0 ;  /* 0x00000005ff007219 */ /* 0x080fe80000011600 */
[----:B------:R-:W-:Y:S05]  /*40d0*/  SEL R13, R8, R0, !P2 ;  /* 0x00000000080d7207 */ /* 0x000fea0005000000 */
[----:B------:R-:W-:Y:S02]  /*40e0*/  IMAD.MOV R12, RZ, RZ, -R13 ;  /* 0x000000ffff0c7224 */ /* 0x000fe400078e0a0d */
[----:B------:R-:W-:Y:S04]  /*40f0*/  @!P0 IMAD.HI.U32 R0, R2, R4, RZ ;  /* 0x0000000402008227 */ /* 0x000fe800078e00ff */
[----:B------:R-:W-:Y:S01]  /*4100*/  IMAD R12, R26, R12, R8 ;  /* 0x0000000c1a0c7224 */ /* 0x000fe200078e0208 */
[----:B------:R-:W-:Y:S04]  /*4110*/  @!P0 SHF.R.U32.HI R0, RZ, R5, R0 ;  /* 0x00000005ff008219 */ /* 0x000fe80000011600 */
[----:B------:R-:W-:Y:S04]  /*4120*/  @!P0 SEL R0, R2, R0, !P2 ;  /* 0x0000000002008207 */ /* 0x000fe80005000000 */
[----:B------:R-:W-:Y:S01]  /*4130*/  @!P0 IADD3 R13, PT, PT, R13, -R0, RZ ;  /* 0x800000000d0d8210 */ /* 0x000fe20007ffe0ff */
[----:B------:R-:W-:Y:S01]  /*4140*/  @!P0 IMAD R0, R9, R12, R0 ;  /* 0x0000000c09008224 */ /* 0x000fe200078e0200 */
[----:B------:R-:W-:Y:S01]  /*4150*/  IADD3 R9, PT, PT, -R8, RZ, RZ ;  /* 0x000000ff08097210 */ /* 0x000fe20007ffe1ff */
[--C-:B------:R-:W-:Y:S02]  /*4160*/  IMAD.MOV R12, RZ, RZ, -R2.reuse ;  /* 0x000000ffff0c7224 */ /* 0x100fe400078e0a02 */
[----:B------:R-:W-:Y:S02]  /*4170*/  @!P0 IMAD R8, R13, R26, R2 ;  /* 0x0000001a0d088224 */ /* 0x000fe400078e0202 */
[----:B------:R-:W-:Y:S02]  /*4180*/  @!P0 IMAD.MOV.U32 R2, RZ, RZ, R0 ;  /* 0x000000ffff028224 */ /* 0x000fe400078e0000 */
[----:B------:R-:W-:Y:S02]  /*4190*/  IMAD R11, R3, R12, R11 ;  /* 0x0000000c030b7224 */ /* 0x000fe400078e020b */
[----:B------:R-:W-:Y:S02]  /*41a0*/  IMAD R10, R6, R9, R10 ;  /* 0x00000009060a7224 */ /* 0x000fe400078e020a */
[----:B------:R-:W-:Y:S02]  /*41b0*/  IMAD R11, R2, R3, R11 ;  /* 0x00000003020b7224 */ /* 0x000fe400078e020b */
[----:B------:R-:W-:Y:S02]  /*41c0*/  IMAD R10, R8, R6, R10 ;  /* 0x00000006080a7224 */ /* 0x000fe400078e020a */
.L_x_73:
[----:B------:R-:W-:Y:S05]  /*41d0*/  BRA.U UP1, `(.L_x_74) ;  /* 0x0000000101107547 */ /* 0x000fea000b800000 */
[----:B------:R-:W-:Y:S04]  /*41e0*/  MOV R2, UR6 ;  /* 0x0000000600027c02 */ /* 0x000fe80008000f00 */
[----:B------:R-:W-:Y:S04]  /*41f0*/  SHF.L.U32 R2, R2, 0x1f, RZ ;  /* 0x0000001f02027819 */ /* 0x000fe800000006ff */
[----:B------:R-:W2:Y:S02]  /*4200*/  SYNCS.PHASECHK.TRANS64.TRYWAIT P0, [UR7+0xc8], R2 ;  /* 0x0000c802ff0075a7 */ /* 0x000ea40008001107 */
[----:B--2---:R-:W-:Y:S05]  /*4210*/  @!P0 BRA `(.L_x_75) ;  /* 0x0000004000608947 */ /* 0x004fea0003800000 */
.L_x_74:
[----:B------:R-:W-:Y:S02]  /*4220*/  R2UR UR35, R15 ;  /* 0x000000000f2372ca */ /* 0x000fe400000e0000 */
[----:B------:R-:W-:Y:S02]  /*4230*/  R2UR UR34, R14 ;  /* 0x000000000e2272ca */ /* 0x000fe400000e0000 */
[----:B------:R-:W-:Y:S02]  /*4240*/  ISETP.NE.U32.AND P2, PT, RZ, UR4, PT ;  /* 0x00000004ff007c0c */ /* 0x000fe4000bf45070 */
[----:B------:R-:W-:Y:S02]  /*4250*/  SHF.L.U32 R14, R30, 0x1f, RZ ;  /* 0x0000001f1e0e7819 */ /* 0x000fe400000006ff */
[----:B------:R-:W-:Y:S05]  /*4260*/  ISETP.NE.AND.EX P2, PT, RZ, UR5, PT, P2 ;  /* 0x00000005ff007c0c */ /* 0x000fea000bf45320 */
[----:B------:R-:W-:Y:S02]  /*4270*/  USHF.L.U32 UR35, UR35, 0x7, URZ ;  /* 0x0000000723237899 */ /* 0x000fe400080006ff */
[----:B------:R-:W-:Y:S01]  /*4280*/  USHF.L.U32 UR34, UR34, 0x6, URZ ;  /* 0x0000000622227899 */ /* 0x000fe200080006ff */
[----:B------:R-:W-:Y:S11]  /*4290*/  BRA.U !UP3, `(.L_x_76) ;  /* 0x000000010b347547 */ /* 0x000ff6000b800000 */
[----:B------:R-:W-:Y:S01]  /*42a0*/  UPLOP3.LUT UP0, UPT, UPT, UPT, UP2, 0x80, 0x8 ;  /* 0x000000000008789c */ /* 0x000fe20003f0f020 */
[----:B--2---:R-:W-:Y:S02]  /*42b0*/  HFMA2 R0, -RZ, RZ, 0, 5.9604644775390625e-08 ;  /* 0x00000001ff007431 */ /* 0x004fe400000001ff */
[----:B------:R-:W-:Y:S03]  /*42c0*/  IMAD.MOV.U32 R64, RZ, RZ, 0x1 ;  /* 0x00000001ff407424 */ /* 0x000fe600078e00ff */
[----:B------:R-:W-:Y:S05]  /*42d0*/  PLOP3.LUT P0, PT, PT, PT, UP0, 0x80, 0x8 ;  /* 0x000000000008781c */ /* 0x000fea0003f0f008 */
[----:B------:R-:W2:Y:S01]  /*42e0*/  @UP0 LDCU.64 UR10, c[0x0][0x888] ;  /* 0x00011100ff0a07ac */ /* 0x000ea20008000a00 */
[----:B------:R-:W-:Y:S07]  /*42f0*/  @UP0 UIMAD UR8, UR36, UR4, URZ ;  /* 0x00000004240802a4 */ /* 0x000fee000f8e02ff */
[----:B------:R-:W-:Y:S01]  /*4300*/  @!P0 PRMT R64, R0, 0x7610, R64 ;  /* 0x0000761000408816 */ /* 0x000fe20000000040 */
[----:B--2---:R-:W-:Y:S03]  /*4310*/  @UP0 UIMAD.WIDE UR10, UR8, 0x4, UR10 ;  /* 0x00000004080a08a5 */ /* 0x004fe6000f8e020a */
[----:B------:R-:W2:Y:S03]  /*4320*/  @!UP0 LDCU UR8, c[0x0][0x880] ;  /* 0x00011000ff0887ac */ /* 0x000ea60008000800 */
[----:B------:R-:W-:Y:S01]  /*4330*/  IMAD.U32 R8, RZ, RZ, UR10 ;  /* 0x0000000aff087e24 */ /* 0x000fe2000f8e00ff */
[----:B------:R-:W-:Y:S05]  /*4340*/  MOV R9, UR11 ;  /* 0x0000000b00097c02 */ /* 0x000fea0008000f00 */
[----:B------:R3:W5:Y:S02]  /*4350*/  @P0 LDG.E R35, desc[UR46][R8.64] ;  /* 0x0000002e08230981 */ /* 0x000764000c1e1900 */
[----:B--23--:R-:W-:Y:S07]  /*4360*/  @!P0 IMAD.U32 R35, RZ, RZ, UR8 ;  /* 0x00000008ff238e24 */ /* 0x00cfee000f8e00ff */
.L_x_76:
[----:B-----5:R-:W-:Y:S01]  /*4370*/  @!P2 FSETP.EQ.AND P0, PT, R35, RZ, PT ;  /* 0x000000ff2300a20b */ /* 0x020fe20003f02000 */
[----:B------:R-:W-:Y:S01]  /*4380*/  @!UPT UIADD3 URZ, UPT, UPT, URZ, URZ, URZ ;  /* 0x000000fffffff290 */ /* 0x000fe2000fffe0ff */
[----:B------:R-:W-:Y:S11]  /*4390*/  @!P2 BRA `(.L_x_77) ;  /* 0x000000000014a947 */ /* 0x000ff60003800000 */
[----:B------:R-:W-:Y:S02]  /*43a0*/  LOP3.LUT P2, RZ, R64, 0xff, RZ, 0xc0, !PT ;  /* 0x000000ff40ff7812 */ /* 0x000fe4000784c0ff */
[----:B------:R-:W-:Y:S04]  /*43b0*/  PLOP3.LUT P0, PT, PT, PT, UP0, 0x80, 0x8 ;  /* 0x000000000008781c */ /* 0x000fe80003f0f008 */
[----:B------:R-:W-:Y:S07]  /*43c0*/  PLOP3.LUT P0, PT, P0, PT, PT, 0x8, 0x80 ;  /* 0x000000000080781c */ /* 0x000fee000070e170 */
[----:B------:R-:W-:Y:S11]  /*43d0*/  @P2 FSETP.EQ.AND P0, PT, R35, RZ, PT ;  /* 0x000000ff2300220b */ /* 0x000ff60003f02000 */
[----:B------:R-:W-:Y:S02]  /*43e0*/  @!UPT UIADD3 URZ, UPT, UPT, URZ, URZ, URZ ;  /* 0x000000fffffff290 */ /* 0x000fe4000fffe0ff */
.L_x_77:
[----:B------:R-:W3:Y:S01]  /*43f0*/  SYNCS.PHASECHK.TRANS64.TRYWAIT P2, [UR7+0xa0], R14 ;  /* 0x0000a00eff0075a7 */ /* 0x000ee20008041107 */
[----:B------:R-:W-:Y:S04]  /*4400*/  ELECT P4, URZ, PT ;  /* 0x0000000000ff782f */ /* 0x000fe80003880000 */
[----:B------:R-:W-:Y:S11]  /*4410*/  PLOP3.LUT P4, PT, P0, P4, PT, 0xf2, 0x2f ;  /* 0x00000000002f781c */ /* 0x000ff60000789e72 */
[----:B------:R-:W-:Y:S02]  /*4420*/  @!UPT UIADD3 URZ, UPT, UPT, URZ, URZ, URZ ;  /* 0x000000fffffff290 */ /* 0x000fe4000fffe0ff */
[----:B-1----:R-:W-:Y:S05]  /*4430*/  @!P4 IADD3 R8, P0, PT, R32, 0x580, RZ ;  /* 0x000005802008c810 */ /* 0x002fea0007f1e0ff */
[----:B--2---:R-:W-:Y:S01]  /*4440*/  @!P4 IMAD.X R2, RZ, RZ, R33, P0 ;  /* 0x000000ffff02c224 */ /* 0x004fe200000e0621 */
[----:B---3--:R-:W-:Y:S07]  /*4450*/  @!P2 BRA `(.L_x_78) ;  /* 0x0000003c00e8a947 */ /* 0x008fee0003800000 */
.L_x_173:
[----:B------:R-:W-:Y:S01]  /*4460*/  @!P4 R2UR UR8, R2 ;  /* 0x000000000208c2ca */ /* 0x000fe200000e0000 */
[----:B------:R-:W-:Y:S01]  /*4470*/  VOTEU.ALL UP1, P4 ;  /* 0x0000000000ff7886 */ /* 0x000fe20002020000 */
[----:B------:R-:W-:Y:S01]  /*4480*/  @!P4 R2UR UR9, R8 ;  /* 0x000000000809c2ca */ /* 0x000fe200000e0000 */
[----:B-1----:R-:W-:Y:S01]  /*4490*/  @!P4 IMAD.MOV.U32 R0, RZ, RZ, 0x2000 ;  /* 0x00002000ff00c424 */ /* 0x002fe200078e00ff */
[----:B------:R-:W-:Y:S01]  /*44a0*/  UMOV UR10, 0x0 ;  /* 0x00000000000a7882 */ /* 0x000fe20000000000 */
[----:B------:R-:W-:Y:S01]  /*44b0*/  UMOV UR11, 0x10000000 ;  /* 0x10000000000b7882 */ /* 0x000fe20000000000 */
[----:B------:R-:W-:Y:S01]  /*44c0*/  @!UP1 UIADD3 UR32, UPT, UPT, UR7, 0x200, URZ ;  /* 0x0000020007209890 */ /* 0x000fe2000fffe0ff */
[----:B------:R-:W-:Y:S06]  /*44d0*/  VOTEU.ALL UP1, P4 ;  /* 0x0000000000ff7886 */ /* 0x000fec0002020000 */
[----:B------:R-:W-:Y:S01]  /*44e0*/  IMAD.U32 R9, RZ, RZ, UR8 ;  /* 0x00000008ff097e24 */ /* 0x000fe2000f8e00ff */
[----:B------:R-:W-:Y:S01]  /*44f0*/  UPRMT UR8, UR37, 0x654, UR33 ;  /* 0x0000065425087896 */ /* 0x000fe20008000021 */
[----:B------:R-:W-:Y:S03]  /*4500*/  IMAD.U32 R8, RZ, RZ, UR9 ;  /* 0x00000009ff087e24 */ /* 0x000fe6000f8e00ff */
[----:B------:R-:W-:Y:S02]  /*4510*/  @!P4 R2UR UR15, R9 ;  /* 0x00000000090fc2ca */ /* 0x000fe400000e0000 */
[----:B------:R-:W-:Y:S02]  /*4520*/  @!P4 R2UR UR14, R8 ;  /* 0x00000000080ec2ca */ /* 0x000fe400000e0000 */
[----:B------:R-:W-:Y:S05]  /*4530*/  @!P4 IADD3 R8, P0, PT, R32, 0x580, RZ ;  /* 0x000005802008c810 */ /* 0x000fea0007f1e0ff */
[----:B------:R-:W-:Y:S06]  /*4540*/  @!P4 IMAD.X R2, RZ, RZ, R33, P0 ;  /* 0x000000ffff02c224 */ /* 0x000fec00000e0621 */
[----:B------:R1:W-:Y:S01]  /*4550*/  @!UP1 UTMALDG.3D [UR32], [UR14], desc[UR10] ;  /* 0x00000a200e0095b4 */ /* 0x0003e20008011000 */
[----:B------:R1:W-:Y:S01]  /*4560*/  @!P4 SYNCS.ARRIVE.TRANS64.RED.A0TR RZ, [UR7+0x80], R0 ;  /* 0x00008000ffffc9a7 */ /* 0x0003e20008300407 */
[----:B------:R-:W-:Y:S01]  /*4570*/  SYNCS.ARRIVE.TRANS64.RED.A1T0 RZ, [UR8], RZ ;  /* 0x000000ffffff79a7 */ /* 0x000fe20008100408 */
[----:B------:R-:W2:Y:S02]  /*4580*/  SYNCS.PHASECHK.TRANS64.TRYWAIT P2, [UR7+0xa8], R14 ;  /* 0x0000a80eff0075a7 */ /* 0x000ea40008041107 */
[----:B-12---:R-:W-:Y:S05]  /*4590*/  @!P2 BRA `(.L_x_79) ;  /* 0x0000003c00b0a947 */ /* 0x006fea0003800000 */
.L_x_175:
[----:B------:R-:W-:Y:S01]  /*45a0*/  @!P4 R2UR UR8, R2 ;  /* 0x000000000208c2ca */ /* 0x000fe200000e0000 */
[----:B------:R-:W-:Y:S01]  /*45b0*/  VOTEU.ALL UP1, P4 ;  /* 0x0000000000ff7886 */ /* 0x000fe20002020000 */
[----:B------:R-:W-:Y:S01]  /*45c0*/  @!P4 R2UR UR9, R8 ;  /* 0x000000000809c2ca */ /* 0x000fe200000e0000 */
[----:B-1----:R-:W-:Y:S01]  /*45d0*/  @!P4 IMAD.MOV.U32 R0, RZ, RZ, 0x2000 ;  /* 0x00002000ff00c424 */ /* 0x002fe200078e00ff */
[----:B------:R-:W-:Y:S01]  /*45e0*/  UMOV UR10, 0x0 ;  /* 0x00000000000a7882 */ /* 0x000fe20000000000 */
[----:B------:R-:W-:Y:S01]  /*45f0*/  UMOV UR11, 0x10000000 ;  /* 0x10000000000b7882 */ /* 0x000fe20000000000 */
[----:B------:R-:W-:Y:S02]  /*4600*/  @!UP1 UIADD3 UR26, UPT, UPT, UR34, 0x10, URZ ;  /* 0x00000010221a9890 */ /* 0x000fe4000fffe0ff */
[----:B------:R-:W-:Y:S01]  /*4610*/  @!UP1 UIADD3 UR24, UPT, UPT, UR7, 0x2200, URZ ;  /* 0x0000220007189890 */ /* 0x000fe2000fffe0ff */
[----:B------:R-:W-:Y:S01]  /*4620*/  VOTEU.ALL UP1, P4 ;  /* 0x0000000000ff7886 */ /* 0x000fe20002020000 */
[----:B------:R-:W-:Y:S01]  /*4630*/  UMOV UR27, UR35 ;  /* 0x00000023001b7c82 */ /* 0x000fe20008000000 */
[----:B------:R-:W-:Y:S02]  /*4640*/  UMOV UR28, UR36 ;  /* 0x00000024001c7c82 */ /* 0x000fe40008000000 */
        /* <DEDUP_REMOVED lines=12> */
.L_x_177:
[----:B------:R-:W2:Y:S01]  /*4710*/  LDC.64 R12, c[0x0][0xb18] ;  /* 0x0002c600ff0c7b82 */ /* 0x000ea20000000a00 */
[----:B------:R-:W-:Y:S01]  /*4720*/  @!P4 R2UR UR8, R2 ;  /* 0x000000000208c2ca */ /* 0x000fe200000e0000 */
[----:B------:R-:W-:Y:S01]  /*4730*/  VOTEU.ALL UP1, P4 ;  /* 0x0000000000ff7886 */ /* 0x000fe20002020000 */
[----:B------:R-:W-:Y:S01]  /*4740*/  @!P4 R2UR UR9, R8 ;  /* 0x000000000809c2ca */ /* 0x000fe200000e0000 */
[----:B-1----:R-:W-:Y:S01]  /*4750*/  @!P4 IMAD.MOV.U32 R0, RZ, RZ, 0x2000 ;  /* 0x00002000ff00c424 */ /* 0x002fe200078e00ff */
[----:B------:R-:W-:Y:S03]  /*4760*/  UMOV UR10, 0x0 ;  /* 0x00000000000a7882 */ /* 0x000fe60000000000 */
[----:B------:R-:W1:Y:S01]  /*4770*/  @!P1 LDC R2, c[0x0][0xb0c] ;  /* 0x0002c300ff029b82 */ /* 0x000e620000000800 */
[----:B------:R-:W-:Y:S01]  /*4780*/  @!UP1 UIADD3 UR18, UPT, UPT, UR34, 0x20, URZ ;  /* 0x0000002022129890 */ /* 0x000fe2000fffe0ff */
[----:B------:R-:W-:Y:S01]  /*4790*/  @P3 SHF.R.U32.HI R27, RZ, 0x10, R21 ;  /* 0x00000010ff1b3819 */ /* 0x000fe20000011615 */
[----:B------:R-:W-:Y:S01]  /*47a0*/  @!UP1 UIADD3 UR16, UPT, UPT, UR7, 0x4200, URZ ;  /* 0x0000420007109890 */ /* 0x000fe2000fffe0ff */
[----:B------:R-:W-:Y:S01]  /*47b0*/  VIADD R29, R29, 0x1 ;  /* 0x000000011d1d7836 */ /* 0x000fe20000000000 */
[----:B------:R-:W-:Y:S01]  /*47c0*/  VOTEU.ALL UP1, P4 ;  /* 0x0000000000ff7886 */ /* 0x000fe20002020000 */
[----:B------:R-:W-:Y:S01]  /*47d0*/  UMOV UR11, 0x10000000 ;  /* 0x10000000000b7882 */ /* 0x000fe20000000000 */
[----:B------:R-:W-:Y:S01]  /*47e0*/  UMOV UR19, UR35 ;  /* 0x0000002300137c82 */ /* 0x000fe20008000000 */
[----:B------:R-:W-:Y:S01]  /*47f0*/  IMAD.U32 R9, RZ, RZ, UR8 ;  /* 0x00000008ff097e24 */ /* 0x000fe2000f8e00ff */
[----:B------:R-:W-:Y:S01]  /*4800*/  UMOV UR20, UR36 ;  /* 0x0000002400147c82 */ /* 0x000fe20008000000 */
[----:B------:R-:W-:Y:S01]  /*4810*/  IMAD.U32 R8, RZ, RZ, UR9 ;  /* 0x00000009ff087e24 */ /* 0x000fe2000f8e00ff */
[----:B------:R-:W-:Y:S02]  /*4820*/  UPRMT UR8, UR37, 0x654, UR17 ;  /* 0x0000065425087896 */ /* 0x000fe40008000011 */
[----:B------:R-:W-:Y:S02]  /*4830*/  @!P4 R2UR UR15, R9 ;  /* 0x00000000090fc2ca */ /* 0x000fe400000e0000 */
[----:B------:R-:W-:Y:S02]  /*4840*/  @!P4 R2UR UR14, R8 ;  /* 0x00000000080ec2ca */ /* 0x000fe400000e0000 */
[----:B------:R-:W3:Y:S11]  /*4850*/  LDC.64 R8, c[0x0][0xb10] ;  /* 0x0002c400ff087b82 */ /* 0x000ef60000000a00 */
[----:B------:R1:W-:Y:S01]  /*4860*/  @!UP1 UTMALDG.3D [UR16], [UR14], desc[UR10] ;  /* 0x00000a100e0095b4 */ /* 0x0003e20008011000 */
[----:B------:R5:W-:Y:S01]  /*4870*/  @!P4 SYNCS.ARRIVE.TRANS64.RED.A0TR RZ, [UR7+0x90], R0 ;  /* 0x00009000ffffc9a7 */ /* 0x000be20008300407 */
[C---:B---3--:R-:W-:Y:S01]  /*4880*/  @!P1 IMAD.HI.U32 R8, R11.reuse, R8, RZ ;  /* 0x000000080b089227 */ /* 0x048fe200078e00ff */
[----:B--2---:R-:W-:Y:S02]  /*4890*/  @!P1 ISETP.NE.AND P0, PT, R12, 0x1, PT ;  /* 0x000000010c00980c */ /* 0x004fe40003f05270 */
[----:B-1----:R-:W-:Y:S01]  /*48a0*/  @!P1 ISETP.NE.AND P2, PT, R2, 0x1, PT ;  /* 0x000000010200980c */ /* 0x002fe20003f45270 */
[----:B------:R-:W-:Y:S01]  /*48b0*/  SYNCS.ARRIVE.TRANS64.RED.A1T0 RZ, [UR8], RZ ;  /* 0x000000ffffff79a7 */ /* 0x000fe20008100408 */
[C---:B------:R-:W-:Y:S01]  /*48c0*/  @!P1 IMAD.HI.U32 R13, R10.reuse, R13, RZ ;  /* 0x0000000d0a0d9227 */ /* 0x040fe200078e00ff */
[----:B------:R-:W-:Y:S04]  /*48d0*/  @!P1 SHF.R.U32.HI R8, RZ, R9, R8 ;  /* 0x00000009ff089219 */ /* 0x000fe80000011608 */
[----:B------:R-:W-:Y:S01]  /*48e0*/  @!P1 SEL R8, R11, R8, !P2 ;  /* 0x000000080b089207 */ /* 0x000fe20005000000 */
[----:B------:R-:W1:Y:S01]  /*48f0*/  SYNCS.PHASECHK.TRANS64.TRYWAIT P5, [UR7+0xb8], R14 ;  /* 0x0000b80eff0075a7 */ /* 0x000e6200080a1107 */
[----:B-----5:R-:W2:Y:S02]  /*4900*/  @!P1 LDC R0, c[0x0][0xb20] ;  /* 0x0002c800ff009b82 */ /* 0x020ea40000000800 */
[----:B--2---:R-:W-:Y:S04]  /*4910*/  @!P1 SHF.R.U32.HI R0, RZ, R0, R13 ;  /* 0x00000000ff009219 */ /* 0x004fe8000001160d */
[----:B------:R-:W-:Y:S05]  /*4920*/  @!P1 SEL R9, R10, R0, !P0 ;  /* 0x000000000a099207 */ /* 0x000fea0004000000 */
[----:B------:R-:W-:Y:S02]  /*4930*/  @!P1 IMAD.IADD R0, R9, 0x1, -R8 ;  /* 0x0000000109009824 */ /* 0x000fe400078e0a08 */
[----:B------:R-:W-:Y:S02]  /*4940*/  @!P1 IMAD.IADD R8, R8, 0x1, -R9 ;  /* 0x0000000108089824 */ /* 0x000fe400078e0a09 */
[----:B------:R-:W-:Y:S02]  /*4950*/  @!P1 IMAD R11, R0, R2, R11 ;  /* 0x00000002000b9224 */ /* 0x000fe400078e020b */
[----:B------:R-:W-:Y:S01]  /*4960*/  @!P1 IMAD R10, R8, R12, R10 ;  /* 0x0000000c080a9224 */ /* 0x000fe200078e020a */
[----:B-1----:R-:W-:Y:S06]  /*4970*/  @!P5 BRA `(.L_x_81) ;  /* 0x0000003800e8d947 */ /* 0x002fec0003800000 */
.L_x_179:
[----:B------:R-:W-:Y:S01]  /*4980*/  @!P4 IADD3 R2, P0, PT, R32, 0x580, RZ ;  /* 0x000005802002c810 */ /* 0x000fe20007f1e0ff */
[----:B------:R-:W-:Y:S01]  /*4990*/  VOTEU.ALL UP1, P4 ;  /* 0x0000000000ff7886 */ /* 0x000fe20002020000 */
[----:B------:R-:W-:Y:S01]  /*49a0*/  UMOV UR18, 0x0 ;  /* 0x0000000000127882 */ /* 0x000fe20000000000 */
[----:B------:R-:W-:Y:S01]  /*49b0*/  UMOV UR19, 0x10000000 ;  /* 0x1000000000137882 */ /* 0x000fe20000000000 */
[----:B------:R-:W-:Y:S01]  /*49c0*/  @!P4 R2UR UR9, R2 ;  /* 0x000000000209c2ca */ /* 0x000fe200000e0000 */
[----:B-1----:R-:W-:Y:S01]  /*49d0*/  @!P4 IMAD.X R0, RZ, RZ, R33, P0 ;  /* 0x000000ffff00c224 */ /* 0x002fe200000e0621 */
[----:B------:R-:W-:Y:S01]  /*49e0*/  @!UP1 UIADD3 UR10, UPT, UPT, UR34, 0x30, URZ ;  /* 0x00000030220a9890 */ /* 0x000fe2000fffe0ff */
[----:B------:R-:W-:Y:S01]  /*49f0*/  ISETP.NE.AND P0, PT, R29, 0x2, PT ;  /* 0x000000021d00780c */ /* 0x000fe20003f05270 */
[----:B------:R-:W-:Y:S01]  /*4a00*/  UMOV UR11, UR35 ;  /* 0x00000023000b7c82 */ /* 0x000fe20008000000 */
[----:B------:R-:W-:Y:S01]  /*4a10*/  UMOV UR12, UR36 ;  /* 0x00000024000c7c82 */ /* 0x000fe20008000000 */
[----:B------:R-:W-:Y:S01]  /*4a20*/  @!P4 R2UR UR8, R0 ;  /* 0x000000000008c2ca */ /* 0x000fe200000e0000 */
[----:B------:R-:W-:Y:S01]  /*4a30*/  IMAD.IADD R14, R10, 0x1, R62 ;  /* 0x000000010a0e7824 */ /* 0x000fe200078e023e */
[----:B------:R-:W-:Y:S01]  /*4a40*/  @P3 R2UR UR36, R27 ;  /* 0x000000001b2432ca */ /* 0x000fe200000e0000 */
[----:B------:R-:W-:Y:S01]  /*4a50*/  IMAD.IADD R15, R11, 0x1, R63 ;  /* 0x000000010b0f7824 */ /* 0x000fe200078e023f */
[----:B------:R-:W-:Y:S02]  /*4a60*/  SEL R0, RZ, 0x1, P0 ;  /* 0x00000001ff007807 */ /* 0x000fe40000000000 */
[----:B------:R-:W-:Y:S01]  /*4a70*/  LOP3.LUT R30, R30, 0x1, RZ, 0x3c, !PT ;  /* 0x000000011e1e7812 */ /* 0x000fe200078e3cff */
[----:B------:R-:W-:Y:S01]  /*4a80*/  IMAD.U32 R8, RZ, RZ, UR9 ;  /* 0x00000009ff087e24 */ /* 0x000fe2000f8e00ff */
[----:B------:R-:W-:Y:S01]  /*4a90*/  @!UP1 UIADD3 UR9, UPT, UPT, UR7, 0x98, URZ ;  /* 0x0000009807099890 */ /* 0x000fe2000fffe0ff */
[----:B------:R-:W-:Y:S02]  /*4aa0*/  LOP3.LUT R28, R28, R0, RZ, 0x3c, !PT ;  /* 0x000000001c1c7212 */ /* 0x000fe400078e3cff */
[----:B------:R-:W-:Y:S02]  /*4ab0*/  SEL R29, R29, RZ, P0 ;  /* 0x000000ff1d1d7207 */ /* 0x000fe40000000000 */
[----:B------:R-:W-:Y:S01]  /*4ac0*/  IMAD.U32 R9, RZ, RZ, UR8 ;  /* 0x00000008ff097e24 */ /* 0x000fe2000f8e00ff */
[----:B------:R-:W-:Y:S01]  /*4ad0*/  @!P4 R2UR UR14, R8 ;  /* 0x00000000080ec2ca */ /* 0x000fe200000e0000 */
[----:B------:R-:W-:Y:S01]  /*4ae0*/  @!UP1 UIADD3 UR8, UPT, UPT, UR7, 0x6200, URZ ;  /* 0x0000620007089890 */ /* 0x000fe2000fffe0ff */
[----:B------:R-:W-:Y:S02]  /*4af0*/  VOTEU.ALL UP1, P4 ;  /* 0x0000000000ff7886 */ /* 0x000fe40002020000 */
[----:B------:R-:W-:Y:S11]  /*4b00*/  @!P4 R2UR UR15, R9 ;  /* 0x00000000090fc2ca */ /* 0x000ff600000e0000 */
[----:B------:R-:W-:Y:S02]  /*4b10*/  @!UPT UIADD3 URZ, UPT, UPT, URZ, URZ, URZ ;  /* 0x000000fffffff290 */ /* 0x000fe4000fffe0ff */
[----:B------:R2:W-:Y:S01]  /*4b20*/  @!UP1 UTMALDG.3D [UR8], [UR14], desc[UR18] ;  /* 0x000012080e0095b4 */ /* 0x0005e20008011000 */
[----:B------:R2:W-:Y:S01]  /*4b30*/  @!P4 SYNCS.ARRIVE.TRANS64.RED.A0TR RZ, [UR7+0x98], R25 ;  /* 0x00009819ffffc9a7 */ /* 0x0005e20008300407 */
[----:B------:R-:W-:Y:S01]  /*4b40*/  UPLOP3.LUT UP1, UPT, UPT, UPT, UPT, 0x80, 0x8 ;  /* 0x000000000008789c */ /* 0x000fe20003f2f070 */
[----:B------:R-:W-:Y:S01]  /*4b50*/  SYNCS.ARRIVE.TRANS64.RED.A1T0 RZ, [UR13], RZ ;  /* 0x000000ffffff79a7 */ /* 0x000fe2000810040d */
[----:B------:R-:W-:Y:S09]  /*4b60*/  @P3 BRA `(.L_x_82) ;  /* 0xfffffff000a03947 */ /* 0x000ff2000383ffff */
[----:B------:R-:W-:-:S04]  /*4b70*/  SHF.L.U32 R2, R30, 0x1f, RZ ;  /* 0x0000001f1e027819 */ /* 0x000fc800000006ff */
[----:B------:R-:W1:Y:S02]  /*4b80*/  SYNCS.PHASECHK.TRANS64.TRYWAIT P0, [UR7+0xa0], R2 ;  /* 0x0000a002ff0075a7 */ /* 0x000e640008001107 */
[----:B-1----:R-:W-:Y:S05]  /*4b90*/  @!P0 BRA `(.L_x_83) ;  /* 0x0000003800788947 */ /* 0x002fea0003800000 */
.L_x_181:
[----:B------:R-:W3:Y:S02]  /*4ba0*/  SYNCS.PHASECHK.TRANS64.TRYWAIT P0, [UR7+0xa8], R2 ;  /* 0x0000a802ff0075a7 */ /* 0x000ee40008001107 */
[----:B---3--:R-:W-:Y:S05]  /*4bb0*/  @!P0 BRA `(.L_x_84) ;  /* 0x0000003800888947 */ /* 0x008fea0003800000 */
.L_x_183:
[----:B------:R-:W3:Y:S02]  /*4bc0*/  SYNCS.PHASECHK.TRANS64.TRYWAIT P0, [UR7+0xb0], R2 ;  /* 0x0000b002ff0075a7 */ /* 0x000ee40008001107 */
[----:B---3--:R-:W-:Y:S05]  /*4bd0*/  @!P0 BRA `(.L_x_85) ;  /* 0x0000003800988947 */ /* 0x008fea0003800000 */
.L_x_185:
[----:B-1----:R-:W-:-:S07]  /*4be0*/  MOV R0, UR7 ;  /* 0x0000000700007c02 */ /* 0x002fce0008000f00 */
.L_x_86:
[----:B-1----:R-:W-:-:S04]  /*4bf0*/  SHF.L.U32 R2, R30, 0x1f, RZ ;  /* 0x0000001f1e027819 */ /* 0x002fc800000006ff */
[----:B------:R1:W3:Y:S03]  /*4c00*/  SYNCS.PHASECHK.TRANS64.TRYWAIT P0, [R0+URZ+0xb8], R2 ;  /* 0x0000b802000075a7 */ /* 0x0002e600080011ff */
[----:B---3--:R-:W-:Y:S05]  /*4c10*/  @!P0 NANOSLEEP.SYNCS 0x989680 ;  /* 0x009896800000895d */ /* 0x008fea0003900000 */
[----:B------:R-:W3:Y:S02]  /*4c20*/  @!P0 SYNCS.PHASECHK.TRANS64 P0, [R0+URZ+0xb8], R2 ;  /* 0x0000b802000085a7 */ /* 0x000ee400080010ff */
[----:B--23--:R-:W-:Y:S05]  /*4c30*/  @P0 EXIT ;  /* 0x000000000000094d */ /* 0x00cfea0003800000 */
[----:B------:R-:W-:Y:S05]  /*4c40*/  BRA `(.L_x_86) ;  /* 0xfffffffc00e87947 */ /* 0x000fea000383ffff */
.L_x_71:
[----:B------:R-:W-:-:S06]  /*4c50*/  UISETP.GE.AND UP1, UPT, UR8, 0x4, UPT ;  /* 0x000000040800788c */ /* 0x000fcc000bf26270 */
[----:B------:R-:W-:-:S13]  /*4c60*/  PLOP3.LUT P0, PT, PT, PT, UP1, 0x80, 0x8 ;  /* 0x000000000008781c */ /* 0x000fda0003f0f018 */
[----:B------:R-:W-:Y:S05]  /*4c70*/  @!P0 EXIT ;  /* 0x000000000000894d */ /* 0x000fea0003800000 */
[----:B------:R-:W-:Y:S01]  /*4c80*/  BAR.SYNC.DEFER_BLOCKING 0x6, 0xa0 ;  /* 0x0182800000007b1d */ /* 0x000fe20000010000 */
[C---:B------:R-:W-:Y:S01]  /*4c90*/  IMAD.SHL.U32 R2, R77.reuse, 0x10, RZ ;  /* 0x000000104d027824 */ /* 0x040fe200078e00ff */
[C---:B------:R-:W-:Y:S01]  /*4ca0*/  SHF.L.U32 R32, R77.reuse, 0x10, RZ ;  /* 0x000000104d207819 */ /* 0x040fe200000006ff */
[C---:B------:R-:W-:Y:S01]  /*4cb0*/  IMAD.SHL.U32 R76, R77.reuse, 0x2, RZ ;  /* 0x000000024d4c7824 */ /* 0x040fe200078e00ff */
[C---:B------:R-:W-:Y:S01]  /*4cc0*/  LOP3.LUT R78, R77.reuse, 0x60, RZ, 0xc0, !PT ;  /* 0x000000604d4e7812 */ /* 0x040fe200078ec0ff */
[----:B------:R-:W-:Y:S01]  /*4cd0*/  HFMA2 R73, -RZ, RZ, 0, 5.9604644775390625e-08 ;  /* 0x00000001ff497431 */ /* 0x000fe200000001ff */
[----:B------:R-:W-:Y:S02]  /*4ce0*/  UMOV UR48, 0x400 ;  /* 0x0000040000307882 */ /* 0x000fe40000000000 */
[----:B------:R-:W1:Y:S01]  /*4cf0*/  LDC R67, c[0x0][0x370] ;  /* 0x0000dc00ff437b82 */ /* 0x000e620000000800 */
[----:B------:R-:W-:Y:S01]  /*4d00*/  ULEA UR48, UR37, UR48, 0x18 ;  /* 0x0000003025307291 */ /* 0x000fe2000f8ec0ff */
[----:B------:R-:W-:Y:S01]  /*4d10*/  LOP3.LUT R3, R2, 0x60, RZ, 0xc0, !PT ;  /* 0x0000006002037812 */ /* 0x000fe200078ec0ff */
[----:B------:R-:W-:Y:S01]  /*4d20*/  HFMA2 R71, -RZ, RZ, 0, 0 ;  /* 0x00000000ff477431 */ /* 0x000fe200000001ff */
[----:B------:R-:W-:Y:S01]  /*4d30*/  LOP3.LUT R75, R77, 0x2, RZ, 0xc0, !PT ;  /* 0x000000024d4b7812 */ /* 0x000fe200078ec0ff */
[----:B------:R-:W-:Y:S01]  /*4d40*/  UIADD3 UR4, UPT, UPT, UR48, 0x200, URZ ;  /* 0x0000020030047890 */ /* 0x000fe2000fffe0ff */
[----:B------:R-:W-:Y:S01]  /*4d50*/  LOP3.LUT R76, R3, 0xc, R76, 0xf8, !PT ;  /* 0x0000000c034c7812 */ /* 0x000fe200078ef84c */
[----:B------:R-:W-:Y:S01]  /*4d60*/  IMAD.MOV.U32 R31, RZ, RZ, RZ ;  /* 0x000000ffff1f7224 */ /* 0x000fe200078e00ff */
[----:B------:R-:W2:Y:S01]  /*4d70*/  LDC R28, c[0x0][0xb0c] ;  /* 0x0002c300ff1c7b82 */ /* 0x000ea20000000800 */
[----:B------:R-:W-:Y:S01]  /*4d80*/  LOP3.LUT R32, R32, 0x600000, RZ, 0xc0, !PT ;  /* 0x0060000020207812 */ /* 0x000fe200078ec0ff */
[----:B------:R-:W-:Y:S01]  /*4d90*/  IMAD.MOV.U32 R81, RZ, RZ, RZ ;  /* 0x000000ffff517224 */ /* 0x000fe200078e00ff */
[----:B------:R-:W-:Y:S01]  /*4da0*/  LOP3.LUT R76, R76, 0x790, R2, 0xf8, !PT ;  /* 0x000007904c4c7812 */ /* 0x000fe200078ef802 */
[----:B------:R-:W-:Y:S01]  /*4db0*/  IMAD.U32 R69, RZ, RZ, UR4 ;  /* 0x00000004ff457e24 */ /* 0x000fe2000f8e00ff */
[----:B------:R-:W-:Y:S01]  /*4dc0*/  LOP3.LUT R77, R77, 0x4, RZ, 0xc0, !PT ;  /* 0x000000044d4d7812 */ /* 0x000fe200078ec0ff */
[----:B------:R-:W4:Y:S01]  /*4dd0*/  LDCU.64 UR52, c[0x0][0x348] ;  /* 0x00006900ff3477ac */ /* 0x000f220008000a00 */
[----:B------:R-:W-:Y:S01]  /*4de0*/  MOV R72, RZ ;  /* 0x000000ff00487202 */ /* 0x000fe20000000f00 */
[----:B------:R-:W1:Y:S01]  /*4df0*/  LDC R65, c[0x0][0xb20] ;  /* 0x0002c800ff417b82 */ /* 0x000e620000000800 */
[----:B------:R-:W3:Y:S01]  /*4e00*/  LDS R0, [UR48+0x180] ;  /* 0x00018030ff007984 */ /* 0x000ee20008000800 */
[----:B------:R-:W-:Y:S01]  /*4e10*/  IMAD R76, R76, 0x4, R69 ;  /* 0x000000044c4c7824 */ /* 0x000fe200078e0245 */
[----:B------:R-:W1:Y:S03]  /*4e20*/  LDCU.64 UR38, c[0x0][0x888] ;  /* 0x00011100ff2677ac */ /* 0x000e660008000a00 */
[--C-:B------:R-:W-:Y:S01]  /*4e30*/  IMAD R75, R75, -0x10, R76.reuse ;  /* 0xfffffff04b4b7824 */ /* 0x100fe200078e024c */
[----:B------:R-:W1:Y:S01]  /*4e40*/  LDCU.64 UR44, c[0x0][0x890] ;  /* 0x00011200ff2c77ac */ /* 0x000e620008000a00 */
[----:B------:R-:W1:Y:S01]  /*4e50*/  LDC R27, c[0x0][0xb30] ;  /* 0x0002cc00ff1b7b82 */ /* 0x000e620000000800 */
[----:B------:R-:W-:Y:S01]  /*4e60*/  IMAD R74, R77, -0x10, R76 ;  /* 0xfffffff04d4a7824 */ /* 0x000fe200078e024c */
[----:B------:R-:W-:Y:S01]  /*4e70*/  UMOV UR49, URZ ;  /* 0x000000ff00317c82 */ /* 0x000fe20008000000 */
[----:B------:R-:W-:-:S05]  /*4e80*/  UMOV UR51, URZ ;  /* 0x000000ff00337c82 */ /* 0x000fca0008000000 */
[----:B------:R-:W1:Y:S08]  /*4e90*/  LDC.64 R60, c[0x0][0xb10] ;  /* 0x0002c400ff3c7b82 */ /* 0x000e700000000a00 */
[----:B------:R-:W1:Y:S08]  /*4ea0*/  LDC.64 R24, c[0x0][0xb18] ;  /* 0x0002c600ff187b82 */ /* 0x000e700000000a00 */
[----:B------:R-:W1:Y:S08]  /*4eb0*/  LDC.64 R22, c[0x0][0xb28] ;  /* 0x0002ca00ff167b82 */ /* 0x000e700000000a00 */
[----:B------:R-:W1:Y:S01]  /*4ec0*/  LDC.64 R58, c[0x0][0x8b0] ;  /* 0x00022c00ff3a7b82 */ /* 0x000e620000000a00 */
[----:B---3--:R-:W-:-:S07]  /*4ed0*/  IMAD.IADD R32, R0, 0x1, R32 ;  /* 0x0000000100207824 */ /* 0x008fce00078e0220 */
[----:B------:R-:W3:Y:S08]  /*4ee0*/  LDC.64 R56, c[0x0][0x8a8] ;  /* 0x00022a00ff387b82 */ /* 0x000ef00000000a00 */
[----:B--2-4-:R-:W1:Y:S02]  /*4ef0*/  LDC R66, c[0x0][0x374] ;  /* 0x0000dd00ff427b82 */ /* 0x014e640000000800 */
.L_x_130:
[----:B------:R-:W-:Y:S02]  /*4f00*/  LEA R0, R81, UR48, 0x3 ;  /* 0x0000003051007c11 */ /* 0x000fe4000f8e18ff */
[----:B------:R-:W-:Y:S02]  /*4f10*/  SHF.L.U32 R2, R71, 0x1f, RZ ;  /* 0x0000001f47027819 */ /* 0x000fe400000006ff */
[----:B------:R-:W-:Y:S02]  /*4f20*/  LEA R16, R81, UR48, 0x4 ;  /* 0x0000003051107c11 */ /* 0x000fe4000f8e20ff */
[----:B------:R-:W2:Y:S02]  /*4f30*/  SYNCS.PHASECHK.TRANS64.TRYWAIT P0, [R0+URZ+0xd0], R2 ;  /* 0x0000d002000075a7 */ /* 0x000ea400080011ff */
[----:B--23--:R-:W-:Y:S05]  /*4f40*/  @!P0 BRA `(.L_x_87) ;  /* 0x0000003400d48947 */ /* 0x00cfea0003800000 */
.L_x_186:
[----:B------:R-:W4:Y:S01]  /*4f50*/  LDC.64 R10, c[0x0][0xb10] ;  /* 0x0002c400ff0a7b82 */ /* 0x000f220000000a00 */
[----:B------:R-:W3:Y:S01]  /*4f60*/  LDS.128 R16, [R16+0x160] ;  /* 0x0001600010107984 */ /* 0x000ee20000000c00 */
[----:B-1----:R-:W-:Y:S01]  /*4f70*/  ISETP.NE.AND P1, PT, R27, 0x1, PT ;  /* 0x000000011b00780c */ /* 0x002fe20003f25270 */
[----:B--2---:R-:W-:Y:S01]  /*4f80*/  VIADD R0, R0, 0xe0 ;  /* 0x000000e000007836 */ /* 0x004fe20000000000 */
[----:B------:R-:W-:Y:S04]  /*4f90*/  ISETP.GE.AND P0, PT, R26, 0x1, PT ;  /* 0x000000011a00780c */ /* 0x000fe80003f06270 */
[----:B------:R-:W1:Y:S01]  /*4fa0*/  LDC.64 R8, c[0x0][0xb18] ;  /* 0x0002c600ff087b82 */ /* 0x000e620000000a00 */
[----:B------:R-:W-:Y:S01]  /*4fb0*/  PRMT R0, RZ, 0x654, R0 ;  /* 0x00000654ff007816 */ /* 0x000fe20000000000 */
[----:B------:R-:W-:Y:S01]  /*4fc0*/  @!PT LDS RZ, [RZ] ;  /* 0x00000000fffff984 */ /* 0x000fe20000000800 */
[----:B------:R-:W-:Y:S01]  /*4fd0*/  @!PT LDS RZ, [RZ] ;  /* 0x00000000fffff984 */ /* 0x000fe20000000800 */
[----:B------:R-:W-:Y:S01]  /*4fe0*/  @!PT LDS RZ, [RZ] ;  /* 0x00000000fffff984 */ /* 0x000fe20000000800 */
[----:B------:R-:W-:Y:S01]  /*4ff0*/  @!PT LDS RZ, [RZ] ;  /* 0x00000000fffff984 */ /* 0x000fe20000000800 */
[----:B------:R2:W-:Y:S06]  /*5000*/  MEMBAR.ALL.CTA ;  /* 0x0000000000007992 */ /* 0x0005ec0000008000 */
[----:B--2---:R-:W2:Y:S01]  /*5010*/  FENCE.VIEW.ASYNC.S ;  /* 0x00000000000073c6 */ /* 0x004ea20000000000 */
[----:B------:R-:W1:Y:S08]  /*5020*/  @!P1 LDC R12, c[0x0][0xb20] ;  /* 0x0002c800ff0c9b82 */ /* 0x000e700000000800 */
[----:B------:R-:W1:Y:S01]  /*5030*/  @!P1 LDC R7, c[0x0][0xb0c] ;  /* 0x0002c300ff079b82 */ /* 0x000e620000000800 */
[----:B--2---:R2:W-:Y:S01]  /*5040*/  SYNCS.ARRIVE.TRANS64.RED.A1T0 RZ, [R0+URZ], RZ ;  /* 0x000000ff00ff79a7 */ /* 0x0045e200081004ff */
[----:B---3--:R-:W-:Y:S04]  /*5050*/  LOP3.LUT P4, RZ, R18, 0x1, RZ, 0xc0, !PT ;  /* 0x0000000112ff7812 */ /* 0x008fe8000788c0ff */
[----:B------:R-:W-:Y:S09]  /*5060*/  P2R R79, PR, RZ, 0x10 ;  /* 0x00000010ff4f7803 */ /* 0x000ff20000000000 */
[----:B------:R-:W-:Y:S02]  /*5070*/  @P4 MOV R30, R16 ;  /* 0x00000010001e4202 */ /* 0x000fe40000000f00 */
[----:B------:R-:W-:Y:S01]  /*5080*/  @P4 LOP3.LUT R29, R17, 0xffff, RZ, 0xc0, !PT ;  /* 0x0000ffff111d4812 */ /* 0x000fe200078ec0ff */
[----:B--2-4-:R-:W-:Y:S06]  /*5090*/  @!P0 BRA `(.L_x_88) ;  /* 0x0000000000a48947 */ /* 0x014fec0003800000 */
[----:B------:R-:W-:Y:S01]  /*50a0*/  IMAD.HI.U32 R0, R66, R25, RZ ;  /* 0x0000001942007227 */ /* 0x000fe200078e00ff */
[----:B------:R-:W-:Y:S02]  /*50b0*/  ISETP.NE.AND P0, PT, R24, 0x1, PT ;  /* 0x000000011800780c */ /* 0x000fe40003f05270 */
[----:B------:R-:W-:Y:S01]  /*50c0*/  ISETP.NE.AND P2, PT, R26, 0x1, PT ;  /* 0x000000011a00780c */ /* 0x000fe20003f45270 */
[----:B------:R-:W-:Y:S01]  /*50d0*/  IMAD.HI.U32 R4, R67, R60, RZ ;  /* 0x0000003c43047227 */ /* 0x000fe200078e00ff */
[----:B------:R-:W-:Y:S02]  /*50e0*/  SHF.R.U32.HI R0, RZ, R65, R0 ;  /* 0x00000041ff007219 */ /* 0x000fe40000011600 */
[----:B------:R-:W-:Y:S01]  /*50f0*/  ISETP.NE.AND P3, PT, R28, 0x1, PT ;  /* 0x000000011c00780c */ /* 0x000fe20003f65270 */
[----:B------:R-:W-:Y:S01]  /*5100*/  IMAD.HI.U32 R6, R29, R25, RZ ;  /* 0x000000191d067227 */ /* 0x000fe200078e00ff */
[-C--:B------:R-:W-:Y:S02]  /*5110*/  SHF.R.U32.HI R4, RZ, R61.reuse, R4 ;  /* 0x0000003dff047219 */ /* 0x080fe40000011604 */
[----:B------:R-:W-:Y:S01]  /*5120*/  SEL R0, R66, R0, !P0 ;  /* 0x0000000042007207 */ /* 0x000fe20004000000 */
[----:B------:R-:W-:Y:S01]  /*5130*/  IMAD.HI.U32 R5, R30, R60, RZ ;  /* 0x0000003c1e057227 */ /* 0x000fe200078e00ff */
[----:B------:R-:W-:Y:S03]  /*5140*/  SEL R4, R67, R4, !P3 ;  /* 0x0000000443047207 */ /* 0x000fe60005800000 */
[-C--:B------:R-:W-:Y:S01]  /*5150*/  IMAD.HI.U32 R3, R0, R22.reuse, RZ ;  /* 0x0000001600037227 */ /* 0x080fe200078e00ff */
[----:B------:R-:W-:Y:S03]  /*5160*/  SHF.R.U32.HI R5, RZ, R61, R5 ;  /* 0x0000003dff057219 */ /* 0x000fe60000011605 */
[----:B------:R-:W-:Y:S01]  /*5170*/  IMAD.HI.U32 R2, R4, R22, RZ ;  /* 0x0000001604027227 */ /* 0x000fe200078e00ff */
[----:B------:R-:W-:Y:S02]  /*5180*/  @P2 SHF.R.U32.HI R0, RZ, R23, R3 ;  /* 0x00000017ff002219 */ /* 0x000fe40000011603 */
[----:B------:R-:W-:Y:S02]  /*5190*/  SHF.R.U32.HI R3, RZ, R65, R6 ;  /* 0x00000041ff037219 */ /* 0x000fe40000011606 */
[----:B------:R-:W-:Y:S01]  /*51a0*/  @P2 SHF.R.U32.HI R4, RZ, R23, R2 ;  /* 0x00000017ff042219 */ /* 0x000fe20000011602 */
[----:B------:R-:W-:Y:S01]  /*51b0*/  IMAD R0, R26, R0, RZ ;  /* 0x000000001a007224 */ /* 0x000fe200078e02ff */
[----:B------:R-:W-:Y:S02]  /*51c0*/  SEL R3, R29, R3, !P0 ;  /* 0x000000031d037207 */ /* 0x000fe40004000000 */
[----:B------:R-:W-:Y:S01]  /*51d0*/  SEL R2, R30, R5, !P3 ;  /* 0x000000051e027207 */ /* 0x000fe20005800000 */
[----:B------:R-:W-:Y:S01]  /*51e0*/  IMAD R5, R26, R4, RZ ;  /* 0x000000041a057224 */ /* 0x000fe200078e02ff */
[C---:B------:R-:W-:Y:S01]  /*51f0*/  ISETP.GE.AND P0, PT, R3.reuse, R0, PT ;  /* 0x000000000300720c */ /* 0x040fe20003f06270 */
[C---:B------:R-:W-:Y:S03]  /*5200*/  IMAD.HI.U32 R0, R3.reuse, R22, RZ ;  /* 0x0000001603007227 */ /* 0x040fe600078e00ff */
[C---:B------:R-:W-:Y:S02]  /*5210*/  ISETP.GE.OR P0, PT, R2.reuse, R5, P0 ;  /* 0x000000050200720c */ /* 0x040fe40000706670 */
[----:B------:R-:W-:Y:S04]  /*5220*/  SHF.R.U32.HI R0, RZ, R23, R0 ;  /* 0x00000017ff007219 */ /* 0x000fe80000011600 */
[C---:B------:R-:W-:Y:S05]  /*5230*/  SEL R6, R3.reuse, R0, !P2 ;  /* 0x0000000003067207 */ /* 0x040fea0005000000 */
        /* <DEDUP_REMOVED lines=14> */
[----:B------:R-:W-:Y:S07]  /*5320*/  IMAD R29, R3, R24, R29 ;  /* 0x00000018031d7224 */ /* 0x000fee00078e021d */
.L_x_88:
[----:B-1----:R-:W-:Y:S01]  /*5330*/  @!P1 ISETP.NE.AND P0, PT, R8, 0x1, PT ;  /* 0x000000010800980c */ /* 0x002fe20003f05270 */
[----:B------:R-:W-:Y:S01]  /*5340*/  @!P1 IMAD.HI.U32 R2, R29, R9, RZ ;  /* 0x000000091d029227 */ /* 0x000fe200078e00ff */
[----:B------:R-:W-:Y:S01]  /*5350*/  R2UR UR42, R15 ;  /* 0x000000000f2a72ca */ /* 0x000fe200000e0000 */
[----:B------:R-:W-:Y:S01]  /*5360*/  BSSY.RECONVERGENT B6, `(.L_x_89) ;  /* 0x0000031000067945 */ /* 0x000fe20003800200 */
[----:B------:R-:W-:Y:S01]  /*5370*/  R2UR UR41, R14 ;  /* 0x000000000e2972ca */ /* 0x000fe200000e0000 */
[C---:B------:R-:W-:Y:S01]  /*5380*/  @!P1 IMAD.HI.U32 R0, R30.reuse, R10, RZ ;  /* 0x0000000a1e009227 */ /* 0x040fe200078e00ff */
[----:B------:R-:W-:Y:S02]  /*5390*/  @!P1 SHF.R.U32.HI R2, RZ, R12, R2 ;  /* 0x0000000cff029219 */ /* 0x000fe40000011602 */
[----:B------:R-:W-:Y:S01]  /*53a0*/  @!P1 ISETP.NE.AND P2, PT, R7, 0x1, PT ;  /* 0x000000010700980c */ /* 0x000fe20003f45270 */
[----:B------:R-:W-:Y:S01]  /*53b0*/  VIADD R81, R81, 0x1 ;  /* 0x0000000151517836 */ /* 0x000fe20000000000 */
[----:B------:R-:W-:Y:S02]  /*53c0*/  @!P1 SEL R2, R29, R2, !P0 ;  /* 0x000000021d029207 */ /* 0x000fe40004000000 */
[----:B------:R-:W-:Y:S02]  /*53d0*/  @!P1 SHF.R.U32.HI R0, RZ, R11, R0 ;  /* 0x0000000bff009219 */ /* 0x000fe40000011600 */
[----:B------:R-:W-:Y:S01]  /*53e0*/  LOP3.LUT P0, RZ, R69, 0x1b0, RZ, 0xc0, !PT ;  /* 0x000001b045ff7812 */ /* 0x000fe2000780c0ff */
[----:B------:R-:W-:Y:S01]  /*53f0*/  USHF.L.U32 UR42, UR42, 0x7, URZ ;  /* 0x000000072a2a7899 */ /* 0x000fe200080006ff */
[----:B------:R-:W-:Y:S01]  /*5400*/  @!P1 SEL R3, R30, R0, !P2 ;  /* 0x000000001e039207 */ /* 0x000fe20005000000 */
[----:B------:R-:W-:Y:S01]  /*5410*/  USHF.L.U32 UR41, UR41, 0x6, URZ ;  /* 0x0000000629297899 */ /* 0x000fe200080006ff */
[----:B------:R-:W-:Y:S03]  /*5420*/  @P4 SHF.R.U32.HI R70, RZ, 0x10, R17 ;  /* 0x00000010ff464819 */ /* 0x000fe60000011611 */
[----:B------:R-:W-:Y:S02]  /*5430*/  @!P1 IMAD.IADD R0, R2, 0x1, -R3 ;  /* 0x0000000102009824 */ /* 0x000fe400078e0a03 */
[----:B------:R-:W-:Y:S02]  /*5440*/  @!P1 IMAD.IADD R2, R3, 0x1, -R2 ;  /* 0x0000000103029824 */ /* 0x000fe400078e0a02 */
[----:B------:R-:W-:Y:S02]  /*5450*/  @!P1 IMAD R30, R0, R7, R30 ;  /* 0x00000007001e9224 */ /* 0x000fe400078e021e */
[----:B------:R-:W-:Y:S01]  /*5460*/  @!P1 IMAD R29, R2, R8, R29 ;  /* 0x00000008021d9224 */ /* 0x000fe200078e021d */
[----:B------:R-:W-:Y:S06]  /*5470*/  @!P0 BRA `(.L_x_90) ;  /* 0x00000000007c8947 */ /* 0x000fec0003800000 */
[----:B------:R-:W1:Y:S01]  /*5480*/  LDCU.64 UR8, c[0x4][0x80] ;  /* 0x01001000ff0877ac */ /* 0x000e620008000a00 */
[----:B------:R-:W-:Y:S01]  /*5490*/  MOV R2, 0x0 ;  /* 0x0000000000027802 */ /* 0x000fe20000000f00 */
[----:B------:R-:W-:Y:S02]  /*54a0*/  HFMA2 R12, -RZ, RZ, 0, 5.9604644775390625e-08 ;  /* 0x00000001ff0c7431 */ /* 0x000fe400000001ff */
[----:B------:R-:W-:Y:S01]  /*54b0*/  IMAD.MOV.U32 R8, RZ, RZ, 0x70 ;  /* 0x00000070ff087424 */ /* 0x000fe200078e00ff */
[----:B------:R2:W3:Y:S01]  /*54c0*/  LDC.64 R14, c[0x4][R2] ;  /* 0x01000000020e7b82 */ /* 0x0004e20000000a00 */
[----:B------:R-:W4:Y:S01]  /*54d0*/  LDCU.64 UR6, c[0x4][0x88] ;  /* 0x01001100ff0677ac */ /* 0x000f220008000a00 */
[----:B------:R-:W-:Y:S01]  /*54e0*/  IMAD.MOV.U32 R13, RZ, RZ, RZ ;  /* 0x000000ffff0d7224 */ /* 0x000fe200078e00ff */
[----:B------:R-:W2:Y:S01]  /*54f0*/  LDCU.64 UR4, c[0x4][0x8] ;  /* 0x01000100ff0477ac */ /* 0x000ea20008000a00 */
[----:B-1----:R-:W-:Y:S01]  /*5500*/  MOV R5, UR9 ;  /* 0x0000000900057c02 */ /* 0x002fe20008000f00 */
[----:B------:R-:W-:Y:S01]  /*5510*/  IMAD.U32 R4, RZ, RZ, UR8 ;  /* 0x00000008ff047e24 */ /* 0x000fe2000f8e00ff */
[----:B----4-:R-:W-:Y:S01]  /*5520*/  MOV R7, UR7 ;  /* 0x0000000700077c02 */ /* 0x010fe20008000f00 */
[----:B------:R-:W-:Y:S01]  /*5530*/  IMAD.U32 R6, RZ, RZ, UR6 ;  /* 0x00000006ff067e24 */ /* 0x000fe2000f8e00ff */
[----:B--2---:R-:W-:Y:S01]  /*5540*/  MOV R11, UR5 ;  /* 0x00000005000b7c02 */ /* 0x004fe20008000f00 */
[----:B------:R-:W-:Y:S02]  /*5550*/  IMAD.U32 R10, RZ, RZ, UR4 ;  /* 0x00000004ff0a7e24 */ /* 0x000fe4000f8e00ff */
[----:B------:R-:W-:Y:S07]  /*5560*/  LEPC R20, `(.L_x_91) ;  /* 0x000000001014794e */ /* 0x000fee0000000000 */
[----:B---3-5:R-:W-:Y:S05]  /*5570*/  CALL.ABS.NOINC R14 ;  /* 0x000000000e007343 */ /* 0x028fea0003c00000 */
.L_x_91:
[----:B------:R-:W1:Y:S01]  /*5580*/  LDCU.64 UR8, c[0x4][0x80] ;  /* 0x01001000ff0877ac */ /* 0x000e620008000a00 */
[----:B------:R-:W2:Y:S01]  /*5590*/  LDC.64 R2, c[0x4][R2] ;  /* 0x0100000002027b82 */ /* 0x000ea20000000a00 */
[----:B------:R-:W-:Y:S02]  /*55a0*/  HFMA2 R12, -RZ, RZ, 0, 5.9604644775390625e-08 ;  /* 0x00000001ff0c7431 */ /* 0x000fe400000001ff */
[----:B------:R-:W-:Y:S02]  /*55b0*/  IMAD.MOV.U32 R8, RZ, RZ, 0x70 ;  /* 0x00000070ff087424 */ /* 0x000fe400078e00ff */
[----:B------:R-:W-:Y:S01]  /*55c0*/  IMAD.MOV.U32 R13, RZ, RZ, RZ ;  /* 0x000000ffff0d7224 */ /* 0x000fe200078e00ff */
[----:B------:R-:W3:Y:S01]  /*55d0*/  LDCU.64 UR6, c[0x4][0x88] ;  /* 0x01001100ff0677ac */ /* 0x000ee20008000a00 */
[----:B------:R-:W4:Y:S01]  /*55e0*/  LDCU.64 UR4, c[0x4][0x8] ;  /* 0x01000100ff0477ac */ /* 0x000f220008000a00 */
[----:B-1----:R-:W-:Y:S02]  /*55f0*/  MOV R4, UR8 ;  /* 0x0000000800047c02 */ /* 0x002fe40008000f00 */
[----:B------:R-:W-:Y:S02]  /*5600*/  MOV R5, UR9 ;  /* 0x0000000900057c02 */ /* 0x000fe40008000f00 */
[----:B---3--:R-:W-:Y:S01]  /*5610*/  MOV R7, UR7 ;  /* 0x0000000700077c02 */ /* 0x008fe20008000f00 */
[----:B------:R-:W-:Y:S01]  /*5620*/  IMAD.U32 R6, RZ, RZ, UR6 ;  /* 0x00000006ff067e24 */ /* 0x000fe2000f8e00ff */
[----:B----4-:R-:W-:Y:S01]  /*5630*/  MOV R11, UR5 ;  /* 0x00000005000b7c02 */ /* 0x010fe20008000f00 */
[----:B------:R-:W-:Y:S02]  /*5640*/  IMAD.U32 R10, RZ, RZ, UR4 ;  /* 0x00000004ff0a7e24 */ /* 0x000fe4000f8e00ff */
[----:B------:R-:W-:Y:S07]  /*5650*/  LEPC R20, `(.L_x_90) ;  /* 0x000000001014794e */ /* 0x000fee0000000000 */
[----:B--2---:R-:W-:Y:S05]  /*5660*/  CALL.ABS.NOINC R2 ;  /* 0x0000000002007343 */ /* 0x004fea0003c00000 */
.L_x_90:
[----:B------:R-:W-:Y:S05]  /*5670*/  BSYNC.RECONVERGENT B6 ;  /* 0x0000000000067941 */ /* 0x000fea0003800200 */
.L_x_89:
[----:B------:R-:W-:Y:S01]  /*5680*/  ISETP.NE.U32.AND P4, PT, R58, RZ, PT ;  /* 0x000000ff3a00720c */ /* 0x000fe20003f85070 */
[----:B------:R-:W-:Y:S01]  /*5690*/  UISETP.NE.AND UP2, UPT, UR50, URZ, UPT ;  /* 0x000000ff3200728c */ /* 0x000fe2000bf45270 */
[----:B------:R-:W-:Y:S01]  /*56a0*/  ISETP.NE.U32.AND P2, PT, RZ, UR38, PT ;  /* 0x00000026ff007c0c */ /* 0x000fe2000bf45070 */
[----:B------:R-:W-:Y:S01]  /*56b0*/  UISETP.NE.U32.AND UP1, UPT, UR44, URZ, UPT ;  /* 0x000000ff2c00728c */ /* 0x000fe2000bf25070 */
[----:B------:R-:W-:Y:S01]  /*56c0*/  ISETP.NE.AND.EX P4, PT, R59, RZ, PT, P4 ;  /* 0x000000ff3b00720c */ /* 0x000fe20003f85340 */
[----:B------:R-:W-:Y:S01]  /*56d0*/  UPLOP3.LUT UP0, UPT, UPT, UPT, UPT, 0x40, 0x4 ;  /* 0x000000000004789c */ /* 0x000fe20003f0e870 */
[----:B------:R-:W-:Y:S01]  /*56e0*/  ISETP.NE.AND.EX P2, PT, RZ, UR39, PT, P2 ;  /* 0x00000027ff007c0c */ /* 0x000fe2000bf45320 */
[----:B------:R-:W-:Y:S01]  /*56f0*/  UISETP.NE.AND.EX UP1, UPT, UR45, URZ, UPT, UP1 ;  /* 0x000000ff2d00728c */ /* 0x000fe2000bf25310 */
[----:B------:R-:W-:Y:S04]  /*5700*/  PLOP3.LUT P1, PT, PT, PT, UP2, 0x80, 0x8 ;  /* 0x000000000008781c */ /* 0x000fe80003f2f028 */
[----:B------:R-:W-:Y:S06]  /*5710*/  @UP2 UPLOP3.LUT UP0, UPT, UPT, UPT, UP1, 0x80, 0x8 ;  /* 0x000000000008289c */ /* 0x000fec0003f0f010 */
[----:B------:R-:W-:Y:S01]  /*5720*/  PLOP3.LUT P0, PT, PT, PT, UP0, 0x80, 0x8 ;  /* 0x000000000008781c */ /* 0x000fe20003f0f008 */
[----:B------:R-:W-:Y:S01]  /*5730*/  @!UPT UIADD3 URZ, UPT, UPT, URZ, URZ, URZ ;  /* 0x000000fffffff290 */ /* 0x000fe2000fffe0ff */
[----:B------:R-:W-:Y:S11]  /*5740*/  BRA.U !UP1, `(.L_x_92) ;  /* 0x0000000109387547 */ /* 0x000ff6000b800000 */
[----:B------:R-:W-:Y:S01]  /*5750*/  UISETP.NE.U32.AND UP0, UPT, UR38, URZ, UPT ;  /* 0x000000ff2600728c */ /* 0x000fe2000bf05070 */
[----:B------:R-:W-:Y:S02]  /*5760*/  HFMA2 R0, -RZ, RZ, 0, 5.9604644775390625e-08 ;  /* 0x00000001ff007431 */ /* 0x000fe400000001ff */
[----:B------:R-:W-:Y:S01]  /*5770*/  IMAD.MOV.U32 R64, RZ, RZ, 0x1 ;  /* 0x00000001ff407424 */ /* 0x000fe200078e00ff */
[----:B------:R-:W-:Y:S06]  /*5780*/  UISETP.NE.AND.EX UP0, UPT, UR39, URZ, UPT, UP0 ;  /* 0x000000ff2700728c */ /* 0x000fec000bf05300 */
[----:B------:R-:W-:Y:S05]  /*5790*/  PLOP3.LUT P3, PT, PT, PT, UP0, 0x80, 0x8 ;  /* 0x000000000008781c */ /* 0x000fea0003f6f008 */
[----:B------:R-:W1:Y:S01]  /*57a0*/  @UP0 LDCU.64 UR6, c[0x0][0x888] ;  /* 0x00011100ff0607ac */ /* 0x000e620008000a00 */
[----:B------:R-:W-:Y:S07]  /*57b0*/  @UP0 UIMAD UR4, UR36, UR44, URZ ;  /* 0x0000002c240402a4 */ /* 0x000fee000f8e02ff */
[----:B------:R-:W-:Y:S01]  /*57c0*/  @!P3 PRMT R64, R0, 0x7610, R64 ;  /* 0x000076100040b816 */ /* 0x000fe20000000040 */
[----:B-1----:R-:W-:Y:S03]  /*57d0*/  @UP0 UIMAD.WIDE UR6, UR4, 0x4, UR6 ;  /* 0x00000004040608a5 */ /* 0x002fe6000f8e0206 */
[----:B------:R-:W1:Y:S03]  /*57e0*/  @!UP0 LDCU UR4, c[0x0][0x880] ;  /* 0x00011000ff0487ac */ /* 0x000e660008000800 */
[----:B------:R-:W-:Y:S01]  /*57f0*/  IMAD.U32 R2, RZ, RZ, UR6 ;  /* 0x00000006ff027e24 */ /* 0x000fe2000f8e00ff */
[----:B------:R-:W-:Y:S05]  /*5800*/  MOV R3, UR7 ;  /* 0x0000000700037c02 */ /* 0x000fea0008000f00 */
[----:B-----5:R2:W5:Y:S02]  /*5810*/  @P3 LDG.E R35, desc[UR46][R2.64] ;  /* 0x0000002e02233981 */ /* 0x020564000c1e1900 */
[----:B-12---:R-:W-:Y:S02]  /*5820*/  @!P3 IMAD.U32 R35, RZ, RZ, UR4 ;  /* 0x00000004ff23be24 */ /* 0x006fe4000f8e00ff */
.L_x_92:
[----:B------:R-:W-:Y:S05]  /*5830*/  @!P4 BRA `(.L_x_93) ;  /* 0x000000000020c947 */ /* 0x000fea0003800000 */
[----:B------:R-:W-:Y:S04]  /*5840*/  ISETP.NE.U32.AND P3, PT, R56, RZ, PT ;  /* 0x000000ff3800720c */ /* 0x000fe80003f65070 */
[----:B------:R-:W-:Y:S11]  /*5850*/  ISETP.NE.AND.EX P3, PT, R57, RZ, PT, P3 ;  /* 0x000000ff3900720c */ /* 0x000ff60003f65330 */
[----:B------:R-:W-:Y:S02]  /*5860*/  @!UPT UIADD3 URZ, UPT, UPT, URZ, URZ, URZ ;  /* 0x000000fffffff290 */ /* 0x000fe4000fffe0ff */
[----:B------:R-:W1:Y:S01]  /*5870*/  @P3 LDC.64 R2, c[0x0][0x8a8] ;  /* 0x00022a00ff023b82 */ /* 0x000e620000000a00 */
[----:B------:R-:W-:Y:S04]  /*5880*/  @P3 IMAD R0, R58, UR36, RZ ;  /* 0x000000243a003c24 */ /* 0x000fe8000f8e02ff */
[----:B-1----:R-:W-:Y:S05]  /*5890*/  @P3 IMAD.WIDE R2, R0, 0x4, R2 ;  /* 0x0000000400023825 */ /* 0x002fea00078e0202 */
[----:B-----5:R1:W5:Y:S02]  /*58a0*/  @P3 LDG.E R33, desc[UR46][R2.64] ;  /* 0x0000002e02213981 */ /* 0x020364000c1e1900 */
[----:B-1----:R-:W2:Y:S02]  /*58b0*/  @!P3 LDC R33, c[0x0][0x8a0] ;  /* 0x00022800ff21bb82 */ /* 0x002ea40000000800 */
.L_x_93:
[----:B-----5:R-:W-:Y:S01]  /*58c0*/  FSETP.NEU.AND P3, PT, R35, RZ, PT ;  /* 0x000000ff2300720b */ /* 0x020fe20003f6d000 */
[----:B------:R-:W-:Y:S01]  /*58d0*/  BSSY B1, `(.L_x_94) ;  /* 0x0000039000017945 */ /* 0x000fe20003800000 */
[----:B------:R-:W-:Y:S01]  /*58e0*/  SEL R3, RZ, 0xffffffff, P2 ;  /* 0xffffffffff037807 */ /* 0x000fe20001000000 */
[----:B------:R-:W-:Y:S01]  /*58f0*/  IMAD.MOV.U32 R86, RZ, RZ, 0x1 ;  /* 0x00000001ff567424 */ /* 0x000fe200078e00ff */
[----:B------:R-:W-:Y:S01]  /*5900*/  @P1 LOP3.LUT P2, RZ, R64, 0xff, RZ, 0xc0, !PT ;  /* 0x000000ff40ff1812 */ /* 0x000fe2000784c0ff */
[----:B------:R-:W-:Y:S01]  /*5910*/  IMAD R34, R31, 0x40, R32 ;  /* 0x000000401f227824 */ /* 0x000fe200078e0220 */
[----:B------:R-:W-:Y:S01]  /*5920*/  @P1 SEL R0, RZ, 0xffffffff, P3 ;  /* 0xffffffffff001807 */ /* 0x000fe20001800000 */
[----:B------:R-:W-:Y:S01]  /*5930*/  IMAD R82, R77, -0x10, R75 ;  /* 0xfffffff04d527824 */ /* 0x000fe200078e024b */
[----:B------:R-:W-:Y:S01]  /*5940*/  LOP3.LUT R73, R73, 0x1, RZ, 0x3c, !PT ;  /* 0x0000000149497812 */ /* 0x000fe200078e3cff */
[----:B------:R-:W-:Y:S01]  /*5950*/  IMAD.MOV.U32 R85, RZ, RZ, RZ ;  /* 0x000000ffff557224 */ /* 0x000fe200078e00ff */
[----:B------:R-:W-:Y:S02]  /*5960*/  @P0 SEL R0, R3, R0, !P2 ;  /* 0x0000000003000207 */ /* 0x000fe40005000000 */
[----:B------:R-:W-:Y:S02]  /*5970*/  CS2R R54, SRZ ;  /* 0x0000000000367805 */ /* 0x000fe4000001ff00 */
[----:B------:R-:W-:Y:S02]  /*5980*/  LEA R84, R31, UR48, 0x3 ;  /* 0x000000301f547c11 */ /* 0x000fe4000f8e18ff */
[----:B------:R-:W-:Y:S02]  /*5990*/  CS2R R52, SRZ ;  /* 0x0000000000347805 */ /* 0x000fe4000001ff00 */
[----:B------:R-:W-:Y:S02]  /*59a0*/  @P1 LOP3.LUT R0, R0, 0x1, RZ, 0xc0, !PT ;  /* 0x0000000100001812 */ /* 0x000fe400078ec0ff */
[----:B------:R-:W-:Y:S02]  /*59b0*/  CS2R R50, SRZ ;  /* 0x0000000000327805 */ /* 0x000fe4000001ff00 */
[----:B------:R-:W-:Y:S02]  /*59c0*/  PLOP3.LUT P2, PT, PT, PT, UP1, 0x80, 0x8 ;  /* 0x000000000008781c */ /* 0x000fe40003f4f018 */
[----:B------:R-:W-:Y:S02]  /*59d0*/  CS2R R48, SRZ ;  /* 0x0000000000307805 */ /* 0x000fe4000001ff00 */
[----:B------:R-:W-:Y:S02]  /*59e0*/  ISETP.NE.U32.OR P5, PT, R0, 0x1, !P1 ;  /* 0x000000010000780c */ /* 0x000fe40004fa5470 */
[----:B------:R-:W-:Y:S02]  /*59f0*/  CS2R R46, SRZ ;  /* 0x00000000002e7805 */ /* 0x000fe4000001ff00 */
[----:B------:R-:W-:Y:S02]  /*5a00*/  LOP3.LUT P4, R80, R64, 0xff, RZ, 0xc0, !PT ;  /* 0x000000ff40507812 */ /* 0x000fe4000788c0ff */
[----:B------:R-:W-:Y:S02]  /*5a10*/  CS2R R44, SRZ ;  /* 0x00000000002c7805 */ /* 0x000fe4000001ff00 */
[----:B------:R-:W-:Y:S02]  /*5a20*/  SEL R2, RZ, 0xffffffff, P3 ;  /* 0xffffffffff027807 */ /* 0x000fe40001800000 */
[----:B------:R-:W-:Y:S02]  /*5a30*/  CS2R R42, SRZ ;  /* 0x00000000002a7805 */ /* 0x000fe4000001ff00 */
[----:B------:R-:W-:Y:S02]  /*5a40*/  P2R R83, PR, RZ, 0x20 ;  /* 0x00000020ff537803 */ /* 0x000fe40000000000 */
[----:B------:R-:W-:Y:S02]  /*5a50*/  CS2R R40, SRZ ;  /* 0x0000000000287805 */ /* 0x000fe4000001ff00 */
[----:B------:R-:W-:Y:S02]  /*5a60*/  @P2 SEL R2, R3, R2, !P4 ;  /* 0x0000000203022207 */ /* 0x000fe40006000000 */
[----:B------:R-:W-:Y:S02]  /*5a70*/  @P5 SHF.L.U32 R0, R73, 0x1f, RZ ;  /* 0x0000001f49005819 */ /* 0x000fe400000006ff */
[----:B------:R-:W-:Y:S02]  /*5a80*/  LOP3.LUT R2, R2, 0x1, RZ, 0xc0, !PT ;  /* 0x0000000102027812 */ /* 0x000fe400078ec0ff */
[----:B------:R1:W3:Y:S02]  /*5a90*/  @P5 SYNCS.PHASECHK.TRANS64.TRYWAIT P1, [UR48+0x80], R0 ;  /* 0x00008000ff0055a7 */ /* 0x0002e40008021130 */
[----:B------:R-:W-:Y:S04]  /*5aa0*/  ISETP.NE.U32.AND P2, PT, R2, 0x1, PT ;  /* 0x000000010200780c */ /* 0x000fe80003f45070 */
[----:B------:R-:W-:Y:S02]  /*5ab0*/  P2R R87, PR, RZ, 0x4 ;  /* 0x00000004ff577803 */ /* 0x000fe40000000000 */
[----:B-1----:R-:W-:Y:S04]  /*5ac0*/  SHF.L.U32 R0, R72, 0x1f, RZ ;  /* 0x0000001f48007819 */ /* 0x002fe800000006ff */
[----:B------:R1:W4:Y:S01]  /*5ad0*/  SYNCS.PHASECHK.TRANS64.TRYWAIT P0, [R84+URZ+0xf0], R0 ;  /* 0x0000f000540075a7 */ /* 0x00032200080011ff */
[----:B---3--:R-:W-:Y:S01]  /*5ae0*/  @P5 SEL R86, RZ, 0x1, !P1 ;  /* 0x00000001ff565807 */ /* 0x008fe20004800000 */
[----:B-1----:R-:W-:Y:S06]  /*5af0*/  @!P5 BRA `(.L_x_95) ;  /* 0x000000000058d947 */ /* 0x002fec0003800000 */
[----:B------:R-:W-:Y:S01]  /*5b00*/  IMAD.MOV.U32 R54, RZ, RZ, RZ ;  /* 0x000000ffff367224 */ /* 0x000fe200078e00ff */
[----:B------:R-:W-:Y:S01]  /*5b10*/  ISETP.NE.AND P1, PT, R86, RZ, PT ;  /* 0x000000ff5600720c */ /* 0x000fe20003f25270 */
[----:B------:R-:W-:Y:S01]  /*5b20*/  BSSY B0, `(.L_x_96) ;  /* 0x000000c000007945 */ /* 0x000fe20003800000 */
[----:B------:R-:W-:Y:S02]  /*5b30*/  CS2R R42, SRZ ;  /* 0x00000000002a7805 */ /* 0x000fe4000001ff00 */
[----:B------:R-:W-:Y:S02]  /*5b40*/  CS2R R40, SRZ ;  /* 0x0000000000287805 */ /* 0x000fe4000001ff00 */
[----:B------:R-:W-:Y:S02]  /*5b50*/  CS2R R46, SRZ ;  /* 0x00000000002e7805 */ /* 0x000fe4000001ff00 */
[----:B------:R-:W-:Y:S02]  /*5b60*/  CS2R R44, SRZ ;  /* 0x00000000002c7805 */ /* 0x000fe4000001ff00 */
[----:B------:R-:W-:Y:S02]  /*5b70*/  CS2R R50, SRZ ;  /* 0x0000000000327805 */ /* 0x000fe4000001ff00 */
[----:B------:R-:W-:Y:S02]  /*5b80*/  CS2R R48, SRZ ;  /* 0x0000000000307805 */ /* 0x000fe4000001ff00 */
[----:B------:R-:W-:Y:S01]  /*5b90*/  CS2R R52, SRZ ;  /* 0x0000000000347805 */ /* 0x000fe2000001ff00 */
[----:B------:R-:W-:Y:S06]  /*5ba0*/  @P1 BRA `(.L_x_97) ;  /* 0x00000000000c1947 */ /* 0x000fec0003800000 */
[----:B------:R-:W-:Y:S04]  /*5bb0*/  SHF.L.U32 R3, R73, 0x1f, RZ ;  /* 0x0000001f49037819 */ /* 0x000fe800000006ff */
[----:B------:R-:W1:Y:S02]  /*5bc0*/  SYNCS.PHASECHK.TRANS64.TRYWAIT P1, [UR48+0x80], R3 ;  /* 0x00008003ff0075a7 */ /* 0x000e640008021130 */
[----:B-1----:R-:W-:Y:S05]  /*5bd0*/  @!P1 BRA `(.L_x_98) ;  /* 0x0000002800c49947 */ /* 0x002fea0003800000 */
.L_x_97:
[----:B------:R-:W-:Y:S05]  /*5be0*/  BSYNC B0 ;  /* 0x0000000000007941 */ /* 0x000fea0003800000 */
.L_x_96:
[----:B------:R-:W-:Y:S01]  /*5bf0*/  ISETP.NE.AND P1, PT, R87, RZ, PT ;  /* 0x000000ff5700720c */ /* 0x000fe20003f25270 */
[----:B------:R-:W-:Y:S11]  /*5c00*/  HFMA2 R85, -RZ, RZ, 0, 5.9604644775390625e-08 ;  /* 0x00000001ff557431 */ /* 0x000ff600000001ff */
[----:B------:R-:W-:Y:S01]  /*5c10*/  @!UPT UIADD3 URZ, UPT, UPT, URZ, URZ, URZ ;  /* 0x000000fffffff290 */ /* 0x000fe2000fffe0ff */
[----:B------:R3:W1:Y:S04]  /*5c20*/  @P1 LDS.128 R40, [R76] ;  /* 0x000000004c281984 */ /* 0x0006680000000c00 */
[----:B------:R3:W1:Y:S04]  /*5c30*/  @P1 LDS.128 R44, [R75+0x10] ;  /* 0x000010004b2c1984 */ /* 0x0006680000000c00 */
[----:B------:R3:W1:Y:S04]  /*5c40*/  @P1 LDS.128 R48, [R74+0x20] ;  /* 0x000020004a301984 */ /* 0x0006680000000c00 */
[----:B------:R3:W1:Y:S02]  /*5c50*/  @P1 LDS.128 R52, [R82+0x30] ;  /* 0x0000300052341984 */ /* 0x0006640000000c00 */
.L_x_95:
[----:B------:R-:W-:Y:S05]  /*5c60*/  BSYNC B1 ;  /* 0x0000000000017941 */ /* 0x000fea0003800000 */
.L_x_94:
[----:B-1----:R-:W-:Y:S04]  /*5c70*/  SHF.R.U32.HI R2, RZ, 0x15, R34 ;  /* 0x00000015ff027819 */ /* 0x002fe80000011622 */
[----:B------:R-:W-:Y:S01]  /*5c80*/  LOP3.LUT P1, RZ, R2, 0x3, R68, 0x48, !PT ;  /* 0x0000000302ff7812 */ /* 0x000fe20007824844 */
[----:B------:R-:W-:Y:S01]  /*5c90*/  @!UPT UIADD3 URZ, UPT, UPT, URZ, URZ, URZ ;  /* 0x000000fffffff290 */ /* 0x000fe2000fffe0ff */
[----:B----4-:R-:W-:Y:S11]  /*5ca0*/  @P0 BRA `(.L_x_99) ;  /* 0x0000000000080947 */ /* 0x010ff60003800000 */
[----:B------:R-:W1:Y:S02]  /*5cb0*/  SYNCS.PHASECHK.TRANS64.TRYWAIT P0, [R84+URZ+0xf0], R0 ;  /* 0x0000f000540075a7 */ /* 0x000e6400080011ff */
[----:B-1----:R-:W-:Y:S05]  /*5cc0*/  @!P0 BRA `(.L_x_100) ;  /* 0x0000002800a08947 */ /* 0x002fea0003800000 */
.L_x_99:
[----:B------:R-:W-:Y:S05]  /*5cd0*/  @!P1 BRA `(.L_x_101) ;  /* 0x0000000000409947 */ /* 0x000fea0003800000 */
[----:B------:R-:W4:Y:S01]  /*5ce0*/  LDCU.64 UR8, c[0x4][0x70] ;  /* 0x01000e00ff0877ac */ /* 0x000f220008000a00 */
[----:B------:R-:W-:Y:S01]  /*5cf0*/  MOV R3, 0x0 ;  /* 0x0000000000037802 */ /* 0x000fe20000000f00 */
[----:B------:R-:W-:Y:S02]  /*5d00*/  HFMA2 R12, -RZ, RZ, 0, 5.9604644775390625e-08 ;  /* 0x00000001ff0c7431 */ /* 0x000fe400000001ff */
[----:B------:R-:W-:Y:S02]  /*5d10*/  IMAD.MOV.U32 R8, RZ, RZ, 0x192 ;  /* 0x00000192ff087424 */ /* 0x000fe400078e00ff */
[----:B------:R-:W-:Y:S01]  /*5d20*/  IMAD.MOV.U32 R13, RZ, RZ, RZ ;  /* 0x000000ffff0d7224 */ /* 0x000fe200078e00ff */
[----:B------:R-:W5:Y:S01]  /*5d30*/  LDCU.64 UR6, c[0x4][0x78] ;  /* 0x01000f00ff0677ac */ /* 0x000f620008000a00 */
[----:B------:R-:W1:Y:S01]  /*5d40*/  LDC.64 R2, c[0x4][R3] ;  /* 0x0100000003027b82 */ /* 0x000e620000000a00 */
[----:B------:R-:W2:Y:S01]  /*5d50*/  LDCU.64 UR4, c[0x4][0x10] ;  /* 0x01000200ff0477ac */ /* 0x000ea20008000a00 */
[----:B----4-:R-:W-:Y:S01]  /*5d60*/  MOV R5, UR9 ;  /* 0x0000000900057c02 */ /* 0x010fe20008000f00 */
[----:B------:R-:W-:Y:S01]  /*5d70*/  IMAD.U32 R4, RZ, RZ, UR8 ;  /* 0x00000008ff047e24 */ /* 0x000fe2000f8e00ff */
[----:B-----5:R-:W-:Y:S01]  /*5d80*/  MOV R7, UR7 ;  /* 0x0000000700077c02 */ /* 0x020fe20008000f00 */
[----:B------:R-:W-:Y:S01]  /*5d90*/  IMAD.U32 R6, RZ, RZ, UR6 ;  /* 0x00000006ff067e24 */ /* 0x000fe2000f8e00ff */
[----:B--2---:R-:W-:Y:S01]  /*5da0*/  MOV R11, UR5 ;  /* 0x00000005000b7c02 */ /* 0x004fe20008000f00 */
[----:B------:R-:W-:Y:S02]  /*5db0*/  IMAD.U32 R10, RZ, RZ, UR4 ;  /* 0x00000004ff0a7e24 */ /* 0x000fe4000f8e00ff */
[----:B------:R-:W-:Y:S07]  /*5dc0*/  LEPC R20, `(.L_x_101) ;  /* 0x000000001014794e */ /* 0x000fee0000000000 */
[----:B-1-3--:R-:W-:Y:S05]  /*5dd0*/  CALL.ABS.NOINC R2 ;  /* 0x0000000002007343 */ /* 0x00afea0003c00000 */
.L_x_101:
[----:B------:R-:W-:Y:S05]  /*5de0*/  WARPSYNC.ALL ;  /* 0x0000000000007948 */ /* 0x000fea0003800000 */
[----:B------:R-:W-:Y:S01]  /*5df0*/  R2UR UR4, R34 ;  /* 0x00000000220472ca */ /* 0x000fe200000e0000 */
[----:B------:R-:W-:Y:S01]  /*5e00*/  BSSY.RECONVERGENT B0, `(.L_x_102) ;  /* 0x0000039000007945 */ /* 0x000fe20003800200 */
[----:B------:R-:W-:Y:S11]  /*5e10*/  ISETP.NE.AND P0, PT, R78, RZ, PT ;  /* 0x000000ff4e00720c */ /* 0x000ff60003f05270 */
[----:B------:R-:W1:Y:S02]  /*5e20*/  LDTM.x16 R4, tmem[UR4] ;  /* 0x00000004000479ee */ /* 0x000e640008240000 */
[C---:B-12---:R-:W-:Y:S01]  /*5e30*/  FMUL R0, R33.reuse, R4 ;  /* 0x0000000421007220 */ /* 0x046fe20000400000 */
[C---:B------:R-:W-:Y:S01]  /*5e40*/  FMUL R2, R33.reuse, R5 ;  /* 0x0000000521027220 */ /* 0x040fe20000400000 */
[C---:B------:R-:W-:Y:S01]  /*5e50*/  FMUL R3, R33.reuse, R6 ;  /* 0x0000000621037220 */ /* 0x040fe20000400000 */
[----:B------:R-:W-:Y:S01]  /*5e60*/  FMUL R7, R33, R7 ;  /* 0x0000000721077220 */ /* 0x000fe20000400000 */
[----:B------:R-:W-:Y:S01]  /*5e70*/  FFMA R36, R35, R40, R0 ;  /* 0x0000002823247223 */ /* 0x000fe20000000000 */
        /* <DEDUP_REMOVED lines=10> */
[----:B------:R1:W-:Y:S01]  /*5f20*/  STS.128 [R76], R36 ;  /* 0x000000244c007388 */ /* 0x0003e20000000c00 */
        /* <DEDUP_REMOVED lines=8> */
[----:B------:R1:W-:Y:S01]  /*5fb0*/  STS.128 [R75+0x10], R4 ;  /* 0x000010044b007388 */ /* 0x0003e20000000c00 */
[----:B------:R-:W-:Y:S01]  /*5fc0*/  FMUL R13, R33, R17 ;  /* 0x00000011210d7220 */ /* 0x000fe20000400000 */
[----:B------:R-:W-:Y:S01]  /*5fd0*/  FFMA R10, R35, R50, R10 ;  /* 0x00000032230a7223 */ /* 0x000fe2000000000a */
[----:B------:R-:W-:Y:S01]  /*5fe0*/  FMUL R14, R33, R18 ;  /* 0x00000012210e7220 */ /* 0x000fe20000400000 */
[----:B------:R-:W-:Y:S01]  /*5ff0*/  FFMA R11, R35, R51, R15 ;  /* 0x00000033230b7223 */ /* 0x000fe2000000000f */
[----:B------:R-:W-:Y:S01]  /*6000*/  FMUL R19, R33, R19 ;  /* 0x0000001321137220 */ /* 0x000fe20000400000 */
[C---:B------:R-:W-:Y:S01]  /*6010*/  FFMA R12, R35.reuse, R52, R12 ;  /* 0x00000034230c7223 */ /* 0x040fe2000000000c */
[C---:B------:R-:W-:Y:S01]  /*6020*/  FFMA R13, R35.reuse, R53, R13 ;  /* 0x00000035230d7223 */ /* 0x040fe2000000000d */
[C---:B------:R-:W-:Y:S01]  /*6030*/  FFMA R14, R35.reuse, R54, R14 ;  /* 0x00000036230e7223 */ /* 0x040fe2000000000e */
[----:B------:R1:W-:Y:S01]  /*6040*/  STS.128 [R74+0x20], R8 ;  /* 0x000020084a007388 */ /* 0x0003e20000000c00 */
[----:B------:R-:W-:Y:S05]  /*6050*/  FFMA R15, R35, R55, R19 ;  /* 0x00000037230f7223 */ /* 0x000fea0000000013 */
[----:B------:R1:W-:Y:S01]  /*6060*/  STS.128 [R82+0x30], R12 ;  /* 0x0000300c52007388 */ /* 0x0003e20000000c00 */
[----:B------:R-:W-:Y:S01]  /*6070*/  @!PT LDS RZ, [RZ] ;  /* 0x00000000fffff984 */ /* 0x000fe20000000800 */
[----:B------:R-:W-:Y:S01]  /*6080*/  @!PT LDS RZ, [RZ] ;  /* 0x00000000fffff984 */ /* 0x000fe20000000800 */
[----:B------:R-:W-:Y:S01]  /*6090*/  @!PT LDS RZ, [RZ] ;  /* 0x00000000fffff984 */ /* 0x000fe20000000800 */
[----:B------:R-:W-:Y:S01]  /*60a0*/  @!PT LDS RZ, [RZ] ;  /* 0x00000000fffff984 */ /* 0x000fe20000000800 */
[----:B------:R2:W-:Y:S06]  /*60b0*/  MEMBAR.ALL.CTA ;  /* 0x0000000000007992 */ /* 0x0005ec0000008000 */
[----:B--2---:R-:W2:Y:S02]  /*60c0*/  FENCE.VIEW.ASYNC.S ;  /* 0x00000000000073c6 */ /* 0x004ea40000000000 */
[----:B--2---:R-:W-:Y:S06]  /*60d0*/  BAR.SYNC.DEFER_BLOCKING 0x1, 0x80 ;  /* 0x0042000000007b1d */ /* 0x004fec0000010000 */
[----:B------:R-:W-:Y:S05]  /*60e0*/  @P0 BRA `(.L_x_103) ;  /* 0x0000000000280947 */ /* 0x000fea0003800000 */
[----:B------:R-:W-:Y:S02]  /*60f0*/  UIADD3 UR4, UPT, UPT, UR48, 0x200, URZ ;  /* 0x0000020030047890 */ /* 0x000fe4000fffe0ff */
[----:B------:R-:W-:Y:S01]  /*6100*/  UIADD3 UR6, UP0, UPT, UR52, 0x680, URZ ;  /* 0x0000068034067890 */ /* 0x000fe2000ff1e0ff */
[----:B------:R-:W-:Y:S03]  /*6110*/  UMOV UR43, UR36 ;  /* 0x00000024002b7c82 */ /* 0x000fe60008000000 */
[----:B------:R-:W-:Y:S01]  /*6120*/  MOV R69, UR4 ;  /* 0x0000000400457c02 */ /* 0x000fe20008000f00 */
[----:B------:R-:W-:Y:S03]  /*6130*/  UIADD3.X UR7, UPT, UPT, URZ, UR53, URZ, UP0, !UPT ;  /* 0x00000035ff077290 */ /* 0x000fe600087fe4ff */
[----:B------:R-:W-:Y:S11]  /*6140*/  R2UR UR40, R69 ;  /* 0x00000000452872ca */ /* 0x000ff600000e0000 */
[----:B------:R-:W-:Y:S02]  /*6150*/  @!UPT UIADD3 URZ, UPT, UPT, URZ, URZ, URZ ;  /* 0x000000fffffff290 */ /* 0x000fe4000fffe0ff */
[----:B------:R2:W-:Y:S01]  /*6160*/  UTMASTG.3D [UR40], [UR6] ;  /* 0x00000028060073b5 */ /* 0x0005e20008010000 */
[----:B------:R0:W-:Y:S01]  /*6170*/  UTMACMDFLUSH ;  /* 0x00000000000079b7 */ /* 0x0001e20000000000 */
[----:B--2---:R-:W-:Y:S04]  /*6180*/  DEPBAR.LE SB0, 0x1 ;  /* 0x000080400000791a */ /* 0x004fe80000000000 */
.L_x_103:
[----:B------:R-:W-:Y:S05]  /*6190*/  BSYNC.RECONVERGENT B0 ;  /* 0x0000000000007941 */ /* 0x000fea0003800200 */
.L_x_102:
[----:B------:R-:W-:Y:S01]  /*61a0*/  BAR.SYNC.DEFER_BLOCKING 0x1, 0x80 ;  /* 0x0042000000007b1d */ /* 0x000fe20000010000 */
[----:B------:R-:W-:Y:S01]  /*61b0*/  ISETP.NE.AND P1, PT, R83, RZ, PT ;  /* 0x000000ff5300720c */ /* 0x000fe20003f25270 */
[----:B------:R-:W-:Y:S01]  /*61c0*/  UISETP.NE.AND UP0, UPT, UR49, URZ, UPT ;  /* 0x000000ff3100728c */ /* 0x000fe2000bf05270 */
[----:B------:R-:W-:Y:S11]  /*61d0*/  LEA R2, R85, UR48, 0x3 ;  /* 0x0000003055027c11 */ /* 0x000ff6000f8e18ff */
[----:B------:R-:W-:Y:S01]  /*61e0*/  @P1 SHF.L.U32 R3, R73, 0x1f, RZ ;  /* 0x0000001f49031819 */ /* 0x000fe200000006ff */
[----:B------:R-:W-:Y:S06]  /*61f0*/  BRA.U !UP0, `(.L_x_104) ;  /* 0x0000000108247547 */ /* 0x000fec000b800000 */
[----:B-1----:R-:W-:Y:S01]  /*6200*/  IMAD.U32 R4, RZ, RZ, UR51 ;  /* 0x00000033ff047e24 */ /* 0x002fe2000f8e00ff */
[----:B------:R-:W-:Y:S01]  /*6210*/  MOV R0, UR37 ;  /* 0x0000002500007c02 */ /* 0x000fe20008000f00 */
[----:B------:R-:W-:Y:S03]  /*6220*/  UIADD3 UR51, UPT, UPT, UR51, 0x1, URZ ;  /* 0x0000000133337890 */ /* 0x000fe6000fffe0ff */
[----:B------:R-:W-:Y:S01]  /*6230*/  @P1 LEA R4, R4, UR48, 0x3 ;  /* 0x0000003004041c11 */ /* 0x000fe2000f8e18ff */
[----:B------:R-:W-:Y:S04]  /*6240*/  UISETP.NE.AND UP0, UPT, UR51, 0x4, UPT ;  /* 0x000000043300788c */ /* 0x000fe8000bf05270 */
[----:B------:R-:W-:Y:S01]  /*6250*/  @P1 VIADD R4, R4, 0xa0 ;  /* 0x000000a004041836 */ /* 0x000fe20000000000 */
[----:B------:R-:W-:Y:S04]  /*6260*/  USEL UR51, UR51, URZ, UP0 ;  /* 0x000000ff33337287 */ /* 0x000fe80008000000 */
[----:B------:R-:W-:Y:S04]  /*6270*/  @P1 PRMT R0, R0, 0x654, R4 ;  /* 0x0000065400001816 */ /* 0x000fe80000000004 */
[----:B------:R2:W-:Y:S04]  /*6280*/  @P1 SYNCS.ARRIVE.TRANS64.RED.A1T0 RZ, [R0+URZ], RZ ;  /* 0x000000ff00ff19a7 */ /* 0x0005e800081004ff */
.L_x_104:
[----:B------:R-:W4:Y:S01]  /*6290*/  @P1 SYNCS.PHASECHK.TRANS64.TRYWAIT P0, [R2+URZ+0x80], R3 ;  /* 0x00008003020015a7 */ /* 0x000f2200080011ff */
[----:B------:R-:W-:Y:S01]  /*62a0*/  BSSY B1, `(.L_x_105) ;  /* 0x0000016000017945 */ /* 0x000fe20003800000 */
[----:B----4-:R-:W-:Y:S03]  /*62b0*/  @P1 SEL R86, RZ, 0x1, !P0 ;  /* 0x00000001ff561807 */ /* 0x010fe60004000000 */
[----:B------:R-:W-:Y:S05]  /*62c0*/  @!P1 BRA `(.L_x_106) ;  /* 0x00000000004c9947 */ /* 0x000fea0003800000 */
[----:B------:R-:W-:Y:S01]  /*62d0*/  ISETP.NE.AND P0, PT, R86, RZ, PT ;  /* 0x000000ff5600720c */ /* 0x000fe20003f05270 */
[----:B------:R-:W-:Y:S01]  /*62e0*/  BSSY B0, `(.L_x_107) ;  /* 0x000000b000007945 */ /* 0x000fe20003800000 */
[----:B------:R-:W-:Y:S11]  /*62f0*/  ISETP.NE.AND P1, PT, R87, RZ, PT ;  /* 0x000000ff5700720c */ /* 0x000ff60003f25270 */
[----:B------:R-:W-:Y:S02]  /*6300*/  @!UPT UIADD3 URZ, UPT, UPT, URZ, URZ, URZ ;  /* 0x000000fffffff290 */ /* 0x000fe4000fffe0ff */
[C---:B-1----:R-:W-:Y:S01]  /*6310*/  @P1 IMAD R6, R85.reuse, 0x2000, R76 ;  /* 0x0000200055061824 */ /* 0x042fe200078e024c */
[C---:B------:R-:W-:Y:S01]  /*6320*/  @P1 LEA R4, R85.reuse, R74, 0xd ;  /* 0x0000004a55041211 */ /* 0x040fe200078e68ff */
[C---:B------:R-:W-:Y:S02]  /*6330*/  @P1 IMAD R5, R85.reuse, 0x2000, R75 ;  /* 0x0000200055051824 */ /* 0x040fe400078e024b */
[----:B------:R-:W-:Y:S01]  /*6340*/  @P1 IMAD R3, R85, 0x2000, R82 ;  /* 0x0000200055031824 */ /* 0x000fe200078e0252 */
[----:B------:R-:W-:Y:S06]  /*6350*/  @P0 BRA `(.L_x_108) ;  /* 0x00000000000c0947 */ /* 0x000fec0003800000 */
[----:B--2---:R-:W-:Y:S04]  /*6360*/  SHF.L.U32 R0, R73, 0x1f, RZ ;  /* 0x0000001f49007819 */ /* 0x004fe800000006ff */
[----:B------:R-:W1:Y:S02]  /*6370*/  SYNCS.PHASECHK.TRANS64.TRYWAIT P0, [R2+URZ+0x80], R0 ;  /* 0x00008000020075a7 */ /* 0x000e6400080011ff */
[----:B-1----:R-:W-:Y:S05]  /*6380*/  @!P0 BRA `(.L_x_109) ;  /* 0x0000002400048947 */ /* 0x002fea0003800000 */
.L_x_108:
[----:B------:R-:W-:Y:S05]  /*6390*/  BSYNC B0 ;  /* 0x0000000000007941 */ /* 0x000fea0003800000 */
.L_x_107:
[----:B------:R-:W-:Y:S02]  /*63a0*/  ISETP.NE.AND P0, PT, R87, RZ, PT ;  /* 0x000000ff5700720c */ /* 0x000fe40003f05270 */
[----:B------:R-:W-:Y:S11]  /*63b0*/  IADD3 R85, PT, PT, R85, 0x1, RZ ;  /* 0x0000000155557810 */ /* 0x000ff60007ffe0ff */
[----:B------:R4:W1:Y:S04]  /*63c0*/  @P0 LDS.128 R40, [R6] ;  /* 0x0000000006280984 */ /* 0x0008680000000c00 */
[----:B------:R4:W1:Y:S04]  /*63d0*/  @P0 LDS.128 R44, [R5+0x10] ;  /* 0x00001000052c0984 */ /* 0x0008680000000c00 */
[----:B------:R4:W1:Y:S04]  /*63e0*/  @P0 LDS.128 R48, [R4+0x20] ;  /* 0x0000200004300984 */ /* 0x0008680000000c00 */
[----:B------:R4:W1:Y:S02]  /*63f0*/  @P0 LDS.128 R52, [R3+0x30] ;  /* 0x0000300003340984 */ /* 0x0008640000000c00 */
.L_x_106:
[----:B------:R-:W-:Y:S05]  /*6400*/  BSYNC B1 ;  /* 0x0000000000017941 */ /* 0x000fea0003800000 */
.L_x_105:
[----:B-12---:R-:W-:Y:S05]  /*6410*/  VIADD R0, R34, 0x10 ;  /* 0x0000001022007836 */ /* 0x006fea0000000000 */
[----:B------:R-:W-:Y:S04]  /*6420*/  SHF.R.U32.HI R0, RZ, 0x15, R0 ;  /* 0x00000015ff007819 */ /* 0x000fe80000011600 */
[----:B------:R-:W-:Y:S11]  /*6430*/  LOP3.LUT P0, RZ, R0, 0x3, R68, 0x48, !PT ;  /* 0x0000000300ff7812 */ /* 0x000ff60007804844 */
[----:B------:R-:W-:Y:S02]  /*6440*/  @!UPT UIADD3 URZ, UPT, UPT, URZ, URZ, URZ ;  /* 0x000000fffffff290 */ /* 0x000fe4000fffe0ff */
[----:B------:R-:W-:Y:S05]  /*6450*/  @!P0 BRA `(.L_x_110) ;  /* 0x0000000000408947 */ /* 0x000fea0003800000 */
[----:B------:R-:W1:Y:S01]  /*6460*/  LDCU.64 UR8, c[0x4][0x70] ;  /* 0x01000e00ff0877ac */ /* 0x000e620008000a00 */
[----:B----4-:R-:W-:Y:S01]  /*6470*/  MOV R3, 0x0 ;  /* 0x0000000000037802 */ /* 0x010fe20000000f00 */
[----:B------:R-:W-:Y:S02]  /*6480*/  HFMA2 R12, -RZ, RZ, 0, 5.9604644775390625e-08 ;  /* 0x00000001ff0c7431 */ /* 0x000fe400000001ff */
[----:B------:R-:W-:Y:S02]  /*6490*/  IMAD.MOV.U32 R8, RZ, RZ, 0x192 ;  /* 0x00000192ff087424 */ /* 0x000fe400078e00ff */
[----:B------:R-:W-:Y:S01]  /*64a0*/  IMAD.MOV.U32 R13, RZ, RZ, RZ ;  /* 0x000000ffff0d7224 */ /* 0x000fe200078e00ff */
[----:B------:R-:W2:Y:S01]  /*64b0*/  LDCU.64 UR6, c[0x4][0x78] ;  /* 0x01000f00ff0677ac */ /* 0x000ea20008000a00 */
[----:B------:R-:W4:Y:S01]  /*64c0*/  LDC.64 R2, c[0x4][R3] ;  /* 0x0100000003027b82 */ /* 0x000f220000000a00 */
[----:B------:R-:W5:Y:S01]  /*64d0*/  LDCU.64 UR4, c[0x4][0x10] ;  /* 0x01000200ff0477ac */ /* 0x000f620008000a00 */
[----:B-1----:R-:W-:Y:S01]  /*64e0*/  MOV R5, UR9 ;  /* 0x0000000900057c02 */ /* 0x002fe20008000f00 */
[----:B------:R-:W-:Y:S01]  /*64f0*/  IMAD.U32 R4, RZ, RZ, UR8 ;  /* 0x00000008ff047e24 */ /* 0x000fe2000f8e00ff */
[----:B--2---:R-:W-:Y:S01]  /*6500*/  MOV R7, UR7 ;  /* 0x0000000700077c02 */ /* 0x004fe20008000f00 */
[----:B------:R-:W-:Y:S01]  /*6510*/  IMAD.U32 R6, RZ, RZ, UR6 ;  /* 0x00000006ff067e24 */ /* 0x000fe2000f8e00ff */
[----:B-----5:R-:W-:Y:S01]  /*6520*/  MOV R11, UR5 ;  /* 0x00000005000b7c02 */ /* 0x020fe20008000f00 */
[----:B------:R-:W-:Y:S02]  /*6530*/  IMAD.U32 R10, RZ, RZ, UR4 ;  /* 0x00000004ff0a7e24 */ /* 0x000fe4000f8e00ff */
[----:B------:R-:W-:Y:S07]  /*6540*/  LEPC R20, `(.L_x_110) ;  /* 0x000000001014794e */ /* 0x000fee0000000000 */
[----:B---34-:R-:W-:Y:S05]  /*6550*/  CALL.ABS.NOINC R2 ;  /* 0x0000000002007343 */ /* 0x018fea0003c00000 */
.L_x_110:
[----:B------:R-:W-:Y:S05]  /*6560*/  WARPSYNC.ALL ;  /* 0x0000000000007948 */ /* 0x000fea0003800000 */
[----:B------:R-:W-:Y:S01]  /*6570*/  R2UR UR4, R34 ;  /* 0x00000000220472ca */ /* 0x000fe200000e0000 */
[----:B------:R-:W-:Y:S01]  /*6580*/  BSSY.RECONVERGENT B0, `(.L_x_111) ;  /* 0x0000040000007945 */ /* 0x000fe20003800200 */
[----:B------:R-:W-:Y:S02]  /*6590*/  ISETP.NE.AND P6, PT, R83, RZ, PT ;  /* 0x000000ff5300720c */ /* 0x000fe40003fc5270 */
[----:B------:R-:W-:Y:S02]  /*65a0*/  ISETP.NE.AND P0, PT, R78, RZ, PT ;  /* 0x000000ff4e00720c */ /* 0x000fe40003f05270 */
[----:B------:R-:W-:Y:S07]  /*65b0*/  MOV R20, UR51 ;  /* 0x0000003300147c02 */ /* 0x000fee0008000f00 */
[----:B----4-:R-:W1:Y:S02]  /*65c0*/  LDTM.x16 R4, tmem[UR4+0x10] ;  /* 0x00001004000479ee */ /* 0x010e640008240000 */
[----:B------:R-:W-:Y:S01]  /*65d0*/  @P6 LEA R20, R20, UR48, 0x3 ;  /* 0x0000003014146c11 */ /* 0x000fe2000f8e18ff */
[C---:B-1----:R-:W-:Y:S01]  /*65e0*/  FMUL R0, R33.reuse, R4 ;  /* 0x0000000421007220 */ /* 0x042fe20000400000 */
        /* <DEDUP_REMOVED lines=33> */
[----:B------:R-:W-:Y:S01]  /*6800*/  FFMA R15, R35, R55, R19 ;  /* 0x00000037230f7223 */ /* 0x000fe20000000013 */
[----:B------:R-:W-:Y:S02]  /*6810*/  MOV R16, UR37 ;  /* 0x0000002500107c02 */ /* 0x000fe40008000f00 */
[----:B------:R-:W-:Y:S02]  /*6820*/  @P6 IADD3 R17, PT, PT, R20, 0xa0, RZ ;  /* 0x000000a014116810 */ /* 0x000fe40007ffe0ff */
[----:B------:R1:W-:Y:S01]  /*6830*/  STS.128 [R82+0x2030], R12 ;  /* 0x0020300c52007388 */ /* 0x0003e20000000c00 */
[----:B------:R-:W-:Y:S02]  /*6840*/  LEA R0, R85, UR48, 0x3 ;  /* 0x0000003055007c11 */ /* 0x000fe4000f8e18ff */
[----:B------:R-:W-:Y:S01]  /*6850*/  @P6 PRMT R16, R16, 0x654, R17 ;  /* 0x0000065410106816 */ /* 0x000fe20000000011 */
[----:B------:R-:W-:Y:S01]  /*6860*/  @!PT LDS RZ, [RZ] ;  /* 0x00000000fffff984 */ /* 0x000fe20000000800 */
[----:B------:R-:W-:Y:S01]  /*6870*/  @!PT LDS RZ, [RZ] ;  /* 0x00000000fffff984 */ /* 0x000fe20000000800 */
[----:B------:R-:W-:Y:S01]  /*6880*/  @!PT LDS RZ, [RZ] ;  /* 0x00000000fffff984 */ /* 0x000fe20000000800 */
[----:B------:R-:W-:Y:S01]  /*6890*/  @!PT LDS RZ, [RZ] ;  /* 0x00000000fffff984 */ /* 0x000fe20000000800 */
[----:B------:R2:W-:Y:S06]  /*68a0*/  MEMBAR.ALL.CTA ;  /* 0x0000000000007992 */ /* 0x0005ec0000008000 */
[----:B--2---:R-:W2:Y:S01]  /*68b0*/  FENCE.VIEW.ASYNC.S ;  /* 0x00000000000073c6 */ /* 0x004ea20000000000 */
[----:B------:R-:W-:Y:S01]  /*68c0*/  @P6 SHF.L.U32 R2, R73, 0x1f, RZ ;  /* 0x0000001f49026819 */ /* 0x000fe200000006ff */
[----:B--2---:R-:W-:Y:S06]  /*68d0*/  BAR.SYNC.DEFER_BLOCKING 0x1, 0x80 ;  /* 0x0042000000007b1d */ /* 0x004fec0000010000 */
[----:B------:R-:W-:Y:S05]  /*68e0*/  @P0 BRA `(.L_x_112) ;  /* 0x0000000000240947 */ /* 0x000fea0003800000 */
[----:B------:R-:W-:Y:S02]  /*68f0*/  UIADD3 UR8, UP0, UPT, UR52, 0x680, URZ ;  /* 0x0000068034087890 */ /* 0x000fe4000ff1e0ff */
[----:B------:R-:W-:Y:S02]  /*6900*/  UIADD3 UR5, UPT, UPT, UR41, 0x10, URZ ;  /* 0x0000001029057890 */ /* 0x000fe4000fffe0ff */
[----:B------:R-:W-:Y:S02]  /*6910*/  UIADD3 UR4, UPT, UPT, UR48, 0x2200, URZ ;  /* 0x0000220030047890 */ /* 0x000fe4000fffe0ff */
[----:B------:R-:W-:Y:S01]  /*6920*/  UIADD3.X UR9, UPT, UPT, URZ, UR53, URZ, UP0, !UPT ;  /* 0x00000035ff097290 */ /* 0x000fe200087fe4ff */
[----:B------:R-:W-:Y:S01]  /*6930*/  UMOV UR6, UR42 ;  /* 0x0000002a00067c82 */ /* 0x000fe20008000000 */
[----:B------:R-:W-:Y:S07]  /*6940*/  UMOV UR7, UR36 ;  /* 0x0000002400077c82 */ /* 0x000fee0008000000 */
[----:B------:R2:W-:Y:S01]  /*6950*/  UTMASTG.3D [UR4], [UR8] ;  /* 0x00000004080073b5 */ /* 0x0005e20008010000 */
[----:B------:R0:W-:Y:S01]  /*6960*/  UTMACMDFLUSH ;  /* 0x00000000000079b7 */ /* 0x0001e20000000000 */
[----:B--2---:R-:W-:Y:S04]  /*6970*/  DEPBAR.LE SB0, 0x1 ;  /* 0x000080400000791a */ /* 0x004fe80000000000 */
.L_x_112:
[----:B------:R-:W-:Y:S05]  /*6980*/  BSYNC.RECONVERGENT B0 ;  /* 0x0000000000007941 */ /* 0x000fea0003800200 */
.L_x_111:
[----:B------:R-:W-:Y:S01]  /*6990*/  BAR.SYNC.DEFER_BLOCKING 0x1, 0x80 ;  /* 0x0042000000007b1d */ /* 0x000fe20000010000 */
[----:B------:R-:W-:Y:S04]  /*69a0*/  UIADD3 UR40, UPT, UPT, UR51, 0x1, URZ ;  /* 0x0000000133287890 */ /* 0x000fe8000fffe0ff */
[----:B------:R-:W-:Y:S04]  /*69b0*/  UISETP.NE.AND UP0, UPT, UR40, 0x4, UPT ;  /* 0x000000042800788c */ /* 0x000fe8000bf05270 */
[----:B------:R-:W-:Y:S01]  /*69c0*/  USEL UR40, UR40, URZ, UP0 ;  /* 0x000000ff28287287 */ /* 0x000fe20008000000 */
[----:B------:R2:W-:Y:S01]  /*69d0*/  @P6 SYNCS.ARRIVE.TRANS64.RED.A1T0 RZ, [R16+URZ], RZ ;  /* 0x000000ff10ff69a7 */ /* 0x0005e200081004ff */
[----:B------:R-:W-:Y:S01]  /*69e0*/  BSSY B1, `(.L_x_113) ;  /* 0x0000017000017945 */ /* 0x000fe20003800000 */
[----:B------:R-:W4:Y:S02]  /*69f0*/  @P6 SYNCS.PHASECHK.TRANS64.TRYWAIT P0, [R0+URZ+0x80], R2 ;  /* 0x00008002000065a7 */ /* 0x000f2400080011ff */
[----:B----4-:R-:W-:Y:S01]  /*6a00*/  @P6 SEL R86, RZ, 0x1, !P0 ;  /* 0x00000001ff566807 */ /* 0x010fe20004000000 */
[----:B--2---:R-:W-:Y:S06]  /*6a10*/  @!P6 BRA `(.L_x_114) ;  /* 0x00000000004ce947 */ /* 0x004fec0003800000 */
        /* <DEDUP_REMOVED lines=9> */
[----:B------:R-:W-:Y:S04]  /*6ab0*/  SHF.L.U32 R6, R73, 0x1f, RZ ;  /* 0x0000001f49067819 */ /* 0x000fe800000006ff */
[----:B------:R-:W1:Y:S02]  /*6ac0*/  SYNCS.PHASECHK.TRANS64.TRYWAIT P0, [R0+URZ+0x80], R6 ;  /* 0x00008006000075a7 */ /* 0x000e6400080011ff */
[----:B-1----:R-:W-:Y:S05]  /*6ad0*/  @!P0 BRA `(.L_x_117) ;  /* 0x0000001c00448947 */ /* 0x002fea0003800000 */
.L_x_116:
[----:B------:R-:W-:Y:S05]  /*6ae0*/  BSYNC B0 ;  /* 0x0000000000007941 */ /* 0x000fea0003800000 */
.L_x_115:
[----:B------:R-:W-:Y:S02]  /*6af0*/  ISETP.NE.AND P0, PT, R87, RZ, PT ;  /* 0x000000ff5700720c */ /* 0x000fe40003f05270 */
[----:B------:R-:W-:Y:S11]  /*6b00*/  IADD3 R85, PT, PT, R85, 0x1, RZ ;  /* 0x0000000155557810 */ /* 0x000ff60007ffe0ff */
[----:B------:R2:W4:Y:S04]  /*6b10*/  @P0 LDS.128 R40, [R5] ;  /* 0x0000000005280984 */ /* 0x0005280000000c00 */
[----:B------:R2:W1:Y:S04]  /*6b20*/  @P0 LDS.128 R44, [R4+0x10] ;  /* 0x00001000042c0984 */ /* 0x0004680000000c00 */
[----:B------:R2:W1:Y:S04]  /*6b30*/  @P0 LDS.128 R48, [R3+0x20] ;  /* 0x0000200003300984 */ /* 0x0004680000000c00 */
[----:B------:R2:W1:Y:S02]  /*6b40*/  @P0 LDS.128 R52, [R2+0x30] ;  /* 0x0000300002340984 */ /* 0x0004640000000c00 */
.L_x_114:
[----:B------:R-:W-:Y:S05]  /*6b50*/  BSYNC B1 ;  /* 0x0000000000017941 */ /* 0x000fea0003800000 */
.L_x_113:
[----:B-1----:R-:W-:Y:S05]  /*6b60*/  VIADD R0, R34, 0x20 ;  /* 0x0000002022007836 */ /* 0x002fea0000000000 */
[----:B------:R-:W-:Y:S04]  /*6b70*/  SHF.R.U32.HI R0, RZ, 0x15, R0 ;  /* 0x00000015ff007819 */ /* 0x000fe80000011600 */
[----:B------:R-:W-:Y:S11]  /*6b80*/  LOP3.LUT P0, RZ, R0, 0x3, R68, 0x48, !PT ;  /* 0x0000000300ff7812 */ /* 0x000ff60007804844 */
[----:B------:R-:W-:Y:S02]  /*6b90*/  @!UPT UIADD3 URZ, UPT, UPT, URZ, URZ, URZ ;  /* 0x000000fffffff290 */ /* 0x000fe4000fffe0ff */
[----:B------:R-:W-:Y:S05]  /*6ba0*/  @!P0 BRA `(.L_x_118) ;  /* 0x0000000000408947 */ /* 0x000fea0003800000 */
[----:B------:R-:W1:Y:S01]  /*6bb0*/  LDCU.64 UR8, c[0x4][0x70] ;  /* 0x01000e00ff0877ac */ /* 0x000e620008000a00 */
[----:B--2---:R-:W-:Y:S01]  /*6bc0*/  MOV R3, 0x0 ;  /* 0x0000000000037802 */ /* 0x004fe20000000f00 */
[----:B------:R-:W-:Y:S02]  /*6bd0*/  HFMA2 R12, -RZ, RZ, 0, 5.9604644775390625e-08 ;  /* 0x00000001ff0c7431 */ /* 0x000fe400000001ff */
[----:B------:R-:W-:Y:S02]  /*6be0*/  IMAD.MOV.U32 R8, RZ, RZ, 0x192 ;  /* 0x00000192ff087424 */ /* 0x000fe400078e00ff */
[----:B------:R-:W-:Y:S01]  /*6bf0*/  IMAD.MOV.U32 R13, RZ, RZ, RZ ;  /* 0x000000ffff0d7224 */ /* 0x000fe200078e00ff */
[----:B------:R-:W2:Y:S01]  /*6c00*/  LDCU.64 UR6, c[0x4][0x78] ;  /* 0x01000f00ff0677ac */ /* 0x000ea20008000a00 */
[----:B------:R-:W3:Y:S01]  /*6c10*/  LDC.64 R2, c[0x4][R3] ;  /* 0x0100000003027b82 */ /* 0x000ee20000000a00 */
        /* <DEDUP_REMOVED lines=9> */
.L_x_118:
[----:B------:R-:W-:Y:S05]  /*6cb0*/  WARPSYNC.ALL ;  /* 0x0000000000007948 */ /* 0x000fea0003800000 */
[----:B------:R-:W-:Y:S01]  /*6cc0*/  R2UR UR4, R34 ;  /* 0x00000000220472ca */ /* 0x000fe200000e0000 */
[----:B------:R-:W-:Y:S01]  /*6cd0*/  BSSY.RECONVERGENT B0, `(.L_x_119) ;  /* 0x0000040000007945 */ /* 0x000fe20003800200 */
[----:B------:R-:W-:Y:S02]  /*6ce0*/  ISETP.NE.AND P6, PT, R83, RZ, PT ;  /* 0x000000ff5300720c */ /* 0x000fe40003fc5270 */
[----:B------:R-:W-:Y:S02]  /*6cf0*/  ISETP.NE.AND P0, PT, R78, RZ, PT ;  /* 0x000000ff4e00720c */ /* 0x000fe40003f05270 */
[----:B------:R-:W-:Y:S07]  /*6d00*/  MOV R20, UR40 ;  /* 0x0000002800147c02 */ /* 0x000fee0008000f00 */
[----:B--2---:R-:W1:Y:S02]  /*6d10*/  LDTM.x16 R4, tmem[UR4+0x20] ;  /* 0x00002004000479ee */ /* 0x004e640008240000 */
[----:B------:R-:W-:Y:S01]  /*6d20*/  @P6 LEA R20, R20, UR48, 0x3 ;  /* 0x0000003014146c11 */ /* 0x000fe2000f8e18ff */
[C---:B-1----:R-:W-:Y:S01]  /*6d30*/  FMUL R0, R33.reuse, R4 ;  /* 0x0000000421007220 */ /* 0x042fe20000400000 */
[C---:B------:R-:W-:Y:S01]  /*6d40*/  FMUL R2, R33.reuse, R5 ;  /* 0x0000000521027220 */ /* 0x040fe20000400000 */
[C---:B------:R-:W-:Y:S01]  /*6d50*/  FMUL R3, R33.reuse, R6 ;  /* 0x0000000621037220 */ /* 0x040fe20000400000 */
[----:B------:R-:W-:Y:S01]  /*6d60*/  FMUL R7, R33, R7 ;  /* 0x0000000721077220 */ /* 0x000fe20000400000 */
[----:B----4-:R-:W-:Y:S01]  /*6d70*/  FFMA R36, R35, R40, R0 ;  /* 0x0000002823247223 */ /* 0x010fe20000000000 */
        /* <DEDUP_REMOVED lines=53> */
.L_x_120:
[----:B------:R-:W-:Y:S05]  /*70d0*/  BSYNC.RECONVERGENT B0 ;  /* 0x0000000000007941 */ /* 0x000fea0003800200 */
.L_x_119:
        /* <DEDUP_REMOVED lines=21> */
.L_x_124:
[----:B------:R-:W-:Y:S05]  /*7230*/  BSYNC B0 ;  /* 0x0000000000007941 */ /* 0x000fea0003800000 */
.L_x_123:
[----:B------:R-:W-:Y:S11]  /*7240*/  ISETP.NE.AND P0, PT, R87, RZ, PT ;  /* 0x000000ff5700720c */ /* 0x000ff60003f05270 */
[----:B------:R-:W-:Y:S02]  /*7250*/  @!UPT UIADD3 URZ, UPT, UPT, URZ, URZ, URZ ;  /* 0x000000fffffff290 */ /* 0x000fe4000fffe0ff */
[----:B------:R2:W4:Y:S04]  /*7260*/  @P0 LDS.128 R40, [R4] ;  /* 0x0000000004280984 */ /* 0x0005280000000c00 */
[----:B------:R2:W1:Y:S04]  /*7270*/  @P0 LDS.128 R44, [R3+0x10] ;  /* 0x00001000032c0984 */ /* 0x0004680000000c00 */
[----:B------:R2:W1:Y:S04]  /*7280*/  @P0 LDS.128 R48, [R2+0x20] ;  /* 0x0000200002300984 */ /* 0x0004680000000c00 */
[----:B------:R2:W1:Y:S02]  /*7290*/  @P0 LDS.128 R52, [R85+0x30] ;  /* 0x0000300055340984 */ /* 0x0004640000000c00 */
.L_x_122:
[----:B------:R-:W-:Y:S05]  /*72a0*/  BSYNC B1 ;  /* 0x0000000000017941 */ /* 0x000fea0003800000 */
.L_x_121:
        /* <DEDUP_REMOVED lines=21> */
.L_x_126:
[----:B------:R-:W-:Y:S01]  /*7400*/  ISETP.NE.AND P0, PT, R78, RZ, PT ;  /* 0x000000ff4e00720c */ /* 0x000fe20003f05270 */
[----:B------:R-:W-:Y:S05]  /*7410*/  WARPSYNC.ALL ;  /* 0x0000000000007948 */ /* 0x000fea0003800000 */
[----:B------:R-:W-:Y:S01]  /*7420*/  R2UR UR4, R34 ;  /* 0x00000000220472ca */ /* 0x000fe200000e0000 */
[----:B------:R-:W-:Y:S01]  /*7430*/  BSSY.RECONVERGENT B0, `(.L_x_127) ;  /* 0x000003c000007945 */ /* 0x000fe20003800200 */
[----:B------:R-:W-:Y:S11]  /*7440*/  R2UR UR5, R84 ;  /* 0x00000000540572ca */ /* 0x000ff600000e0000 */
[----:B--2---:R-:W1:Y:S01]  /*7450*/  LDTM.x16 R4, tmem[UR4+0x30] ;  /* 0x00003004000479ee */ /* 0x004e620008240000 */
[----:B------:R-:W-:Y:S01]  /*7460*/  NOP ;  /* 0x0000000000007918 */ /* 0x000fe20000000000 */
[----:B------:R-:W-:Y:S04]  /*7470*/  UIADD3 UR5, UPT, UPT, UR5, 0x110, URZ ;  /* 0x0000011005057890 */ /* 0x000fe8000fffe0ff */
[----:B------:R-:W-:Y:S09]  /*7480*/  UPRMT UR5, UR37, 0x654, UR5 ;  /* 0x0000065425057896 */ /* 0x000ff20008000005 */
[----:B-1----:R-:W-:Y:S01]  /*7490*/  SYNCS.ARRIVE.TRANS64.RED.A1T0 RZ, [UR5], RZ ;  /* 0x000000ffffff79a7 */ /* 0x002fe20008100405 */
[C---:B------:R-:W-:Y:S01]  /*74a0*/  FMUL R0, R33.reuse, R4 ;  /* 0x0000000421007220 */ /* 0x040fe20000400000 */
        /* <DEDUP_REMOVED lines=52> */
.L_x_128:
[----:B------:R-:W-:Y:S05]  /*77f0*/  BSYNC.RECONVERGENT B0 ;  /* 0x0000000000007941 */ /* 0x000fea0003800200 */
.L_x_127:
[----:B------:R-:W-:Y:S01]  /*7800*/  BAR.SYNC.DEFER_BLOCKING 0x1, 0x80 ;  /* 0x0042000000007b1d */ /* 0x000fe20000010000 */
[----:B------:R-:W-:Y:S01]  /*7810*/  UISETP.NE.AND UP0, UPT, UR49, -0x4, UPT ;  /* 0xfffffffc3100788c */ /* 0x000fe2000bf05270 */
[----:B------:R-:W-:Y:S08]  /*7820*/  IADD3 R31, PT, PT, R31, 0x1, RZ ;  /* 0x000000011f1f7810 */ /* 0x000ff00007ffe0ff */
[----:B------:R-:W-:Y:S05]  /*7830*/  BRA.U !UP0, `(.L_x_129) ;  /* 0x0000000108287547 */ /* 0x000fea000b800000 */
[----:B------:R-:W-:Y:S01]  /*7840*/  ISETP.NE.AND P0, PT, R83, RZ, PT ;  /* 0x000000ff5300720c */ /* 0x000fe20003f05270 */
[----:B------:R-:W-:Y:S01]  /*7850*/  IMAD.U32 R2, RZ, RZ, UR51 ;  /* 0x00000033ff027e24 */ /* 0x000fe2000f8e00ff */
[----:B------:R-:W-:Y:S01]  /*7860*/  UIADD3 UR51, UPT, UPT, UR51, 0x1, URZ ;  /* 0x0000000133337890 */ /* 0x000fe2000fffe0ff */
[----:B------:R-:W-:Y:S03]  /*7870*/  IMAD.U32 R0, RZ, RZ, UR37 ;  /* 0x00000025ff007e24 */ /* 0x000fe6000f8e00ff */
[----:B------:R-:W-:Y:S04]  /*7880*/  UISETP.NE.AND UP0, UPT, UR51, 0x4, UPT ;  /* 0x000000043300788c */ /* 0x000fe8000bf05270 */
[----:B------:R-:W-:Y:S03]  /*7890*/  USEL UR51, UR51, URZ, UP0 ;  /* 0x000000ff33337287 */ /* 0x000fe60008000000 */
[----:B------:R-:W-:Y:S05]  /*78a0*/  @P0 LEA R2, R2, UR48, 0x3 ;  /* 0x0000003002020c11 */ /* 0x000fea000f8e18ff */
[----:B------:R-:W-:Y:S05]  /*78b0*/  @P0 VIADD R2, R2, 0xa0 ;  /* 0x000000a002020836 */ /* 0x000fea0000000000 */
[----:B------:R-:W-:Y:S04]  /*78c0*/  @P0 PRMT R0, R0, 0x654, R2 ;  /* 0x0000065400000816 */ /* 0x000fe80000000002 */
[----:B------:R2:W-:Y:S03]  /*78d0*/  @P0 SYNCS.ARRIVE.TRANS64.RED.A1T0 RZ, [R0+URZ], RZ ;  /* 0x000000ff00ff09a7 */ /* 0x0005e600081004ff */
.L_x_129:
[----:B------:R-:W-:Y:S01]  /*78e0*/  ISETP.NE.AND P2, PT, R79, RZ, PT ;  /* 0x000000ff4f00720c */ /* 0x000fe20003f45270 */
[----:B------:R-:W-:Y:S01]  /*78f0*/  UIADD3 UR49, UPT, UPT, UR49, 0x4, URZ ;  /* 0x0000000431317890 */ /* 0x000fe2000fffe0ff */
[----:B------:R-:W-:Y:S01]  /*7900*/  ISETP.NE.AND P0, PT, R81, 0x2, PT ;  /* 0x000000025100780c */ /* 0x000fe20003f05270 */
[----:B-1----:R-:W-:Y:S01]  /*7910*/  IMAD.IADD R14, R29, 0x1, R62 ;  /* 0x000000011d0e7824 */ /* 0x002fe200078e023e */
[----:B------:R-:W-:Y:S01]  /*7920*/  ISETP.NE.AND P1, PT, R31, 0x4, PT ;  /* 0x000000041f00780c */ /* 0x000fe20003f25270 */
[----:B------:R-:W-:Y:S01]  /*7930*/  IMAD.IADD R15, R30, 0x1, R63 ;  /* 0x000000011e0f7824 */ /* 0x000fe200078e023f */
[----:B------:R-:W-:Y:S02]  /*7940*/  SEL R2, RZ, 0x1, P0 ;  /* 0x00000001ff027807 */ /* 0x000fe40000000000 */
[----:B--2---:R-:W-:Y:S02]  /*7950*/  SEL R0, RZ, 0x1, P1 ;  /* 0x00000001ff007807 */ /* 0x004fe40000800000 */
[----:B------:R-:W-:Y:S02]  /*7960*/  LOP3.LUT R71, R71, R2, RZ, 0x3c, !PT ;  /* 0x0000000247477212 */ /* 0x000fe400078e3cff */
[----:B------:R-:W-:Y:S02]  /*7970*/  LOP3.LUT R72, R72, R0, RZ, 0x3c, !PT ;  /* 0x0000000048487212 */ /* 0x000fe400078e3cff */
[----:B------:R-:W-:Y:S02]  /*7980*/  @P2 R2UR UR36, R70 ;  /* 0x00000000462422ca */ /* 0x000fe400000e0000 */
[----:B------:R-:W-:Y:S02]  /*7990*/  SEL R81, R81, RZ, P0 ;  /* 0x000000ff51517207 */ /* 0x000fe40000000000 */
[----:B------:R-:W-:Y:S01]  /*79a0*/  SEL R31, R31, RZ, P1 ;  /* 0x000000ff1f1f7207 */ /* 0x000fe20000800000 */
[----:B------:R-:W-:Y:S10]  /*79b0*/  @P2 BRA `(.L_x_130) ;  /* 0xffffffd400502947 */ /* 0x000ff4000383ffff */
[----:B------:R-:W-:-:S09]  /*79c0*/  UISETP.NE.AND UP0, UPT, UR50, URZ, UPT ;  /* 0x000000ff3200728c */ /* 0x000fd2000bf05270 */
[----:B------:R-:W-:Y:S05]  /*79d0*/  BRA.U !UP0, `(.L_x_131) ;  /* 0x0000000108487547 */ /* 0x000fea000b800000 */
[----:B------:R-:W1:Y:S02]  /*79e0*/  LDCU.64 UR4, c[0x0][0x890] ;  /* 0x00011200ff0477ac */ /* 0x000e640008000a00 */
[----:B-1----:R-:W-:-:S04]  /*79f0*/  UISETP.NE.U32.AND UP0, UPT, UR4, URZ, UPT ;  /* 0x000000ff0400728c */ /* 0x002fc8000bf05070 */
[----:B------:R-:W-:-:S09]  /*7a00*/  UISETP.NE.AND.EX UP0, UPT, UR5, URZ, UPT, UP0 ;  /* 0x000000ff0500728c */ /* 0x000fd2000bf05300 */
[----:B------:R-:W-:Y:S05]  /*7a10*/  BRA.U UP0, `(.L_x_132) ;  /* 0x00000001000c7547 */ /* 0x000fea000b800000 */
[----:B------:R-:W-:-:S13]  /*7a20*/  FSETP.NEU.AND P0, PT, R35, RZ, PT ;  /* 0x000000ff2300720b */ /* 0x000fda0003f0d000 */
[----:B------:R-:W-:Y:S05]  /*7a30*/  @!P0 EXIT ;  /* 0x000000000000894d */ /* 0x000fea0003800000 */
[----:B------:R-:W-:Y:S05]  /*7a40*/  BRA `(.L_x_131) ;  /* 0x00000000002c7947 */ /* 0x000fea0003800000 */
.L_x_132:
[----:B------:R-:W-:Y:S01]  /*7a50*/  ISETP.NE.AND P0, PT, R80, RZ, PT ;  /* 0x000000ff5000720c */ /* 0x000fe20003f05270 */
[----:B------:R-:W-:-:S12]  /*7a60*/  BSSY.RECONVERGENT B0, `(.L_x_131) ;  /* 0x0000009000007945 */ /* 0x000fd80003800200 */
[----:B------:R-:W-:Y:S05]  /*7a70*/  @P0 BRA `(.L_x_133) ;  /* 0x0000000000140947 */ /* 0x000fea0003800000 */
[----:B------:R-:W1:Y:S02]  /*7a80*/  LDCU.64 UR4, c[0x0][0x888] ;  /* 0x00011100ff0477ac */ /* 0x000e640008000a00 */
[----:B-1----:R-:W-:-:S04]  /*7a90*/  ISETP.NE.U32.AND P0, PT, RZ, UR4, PT ;  /* 0x00000004ff007c0c */ /* 0x002fc8000bf05070 */
[----:B------:R-:W-:-:S13]  /*7aa0*/  ISETP.NE.AND.EX P0, PT, RZ, UR5, PT, P0 ;  /* 0x00000005ff007c0c */ /* 0x000fda000bf05300 */
[----:B------:R-:W-:Y:S05]  /*7ab0*/  @!P0 EXIT ;  /* 0x000000000000894d */ /* 0x000fea0003800000 */
[----:B------:R-:W-:Y:S05]  /*7ac0*/  BRA `(.L_x_134) ;  /* 0x0000000000087947 */ /* 0x000fea0003800000 */
.L_x_133:
[----:B------:R-:W-:-:S13]  /*7ad0*/  FSETP.NEU.AND P0, PT, R35, RZ, PT ;  /* 0x000000ff2300720b */ /* 0x000fda0003f0d000 */
[----:B------:R-:W-:Y:S05]  /*7ae0*/  @!P0 EXIT ;  /* 0x000000000000894d */ /* 0x000fea0003800000 */
.L_x_134:
[----:B------:R-:W-:Y:S05]  /*7af0*/  BSYNC.RECONVERGENT B0 ;  /* 0x0000000000007941 */ /* 0x000fea0003800200 */
.L_x_131:
[----:B------:R-:W-:Y:S01]  /*7b00*/  ULEA UR4, UR51, UR48, 0x3 ;  /* 0x0000003033047291 */ /* 0x000fe2000f8e18ff */
[----:B------:R-:W-:-:S04]  /*7b10*/  DEPBAR.LE SB0, 0x0 ;  /* 0x000080000000791a */ /* 0x000fc80000000000 */
[----:B------:R-:W-:-:S04]  /*7b20*/  UIADD3 UR4, UPT, UPT, UR4, 0xa0, URZ ;  /* 0x000000a004047890 */ /* 0x000fc8000fffe0ff */
[----:B------:R-:W-:-:S09]  /*7b30*/  UPRMT UR4, UR37, 0x654, UR4 ;  /* 0x0000065425047896 */ /* 0x000fd20008000004 */
[----:B------:R-:W-:Y:S01]  /*7b40*/  SYNCS.ARRIVE.TRANS64.RED.A1T0 RZ, [UR4], RZ ;  /* 0x000000ffffff79a7 */ /* 0x000fe20008100404 */
[----:B------:R-:W-:Y:S05]  /*7b50*/  EXIT ;  /* 0x000000000000794d */ /* 0x000fea0003800000 */
.L_x_19:
[----:B--2---:R2:W1:Y:S02]  /*7b60*/  SYNCS.PHASECHK.TRANS64.TRYWAIT P0, [R2+URZ+0x140], R3 ;  /* 0x00014003020075a7 */ /* 0x00446400080011ff */
[----:B-1----:R-:W-:Y:S05]  /*7b70*/  @!P0 NANOSLEEP.SYNCS 0x989680 ;  /* 0x009896800000895d */ /* 0x002fea0003900000 */
[----:B------:R-:W1:Y:S02]  /*7b80*/  @!P0 SYNCS.PHASECHK.TRANS64 P0, [R2+URZ+0x140], R3 ;  /* 0x00014003020085a7 */ /* 0x000e6400080010ff */
[----:B-1----:R-:W-:Y:S05]  /*7b90*/  @!P0 BRA `(.L_x_19) ;  /* 0xfffffffc00f08947 */ /* 0x002fea000383ffff */
[----:B------:R-:W-:Y:S05]  /*7ba0*/  BRA `(.L_x_135) ;  /* 0xffffff9800ac7947 */ /* 0x000fea000383ffff */
.L_x_22:
[----:B-1----:R-:W-:-:S07]  /*7bb0*/  MOV R2, UR33 ;  /* 0x0000002100027c02 */ /* 0x002fce0008000f00 */
.L_x_136:
[----:B-1----:R1:W2:Y:S02]  /*7bc0*/  SYNCS.PHASECHK.TRANS64.TRYWAIT P0, [R2+URZ+0x40], R4 ;  /* 0x00004004020075a7 */ /* 0x0022a400080011ff */
[----:B--2---:R-:W-:Y:S05]  /*7bd0*/  @!P0 NANOSLEEP.SYNCS 0x989680 ;  /* 0x009896800000895d */ /* 0x004fea0003900000 */
[----:B------:R-:W2:Y:S02]  /*7be0*/  @!P0 SYNCS.PHASECHK.TRANS64 P0, [R2+URZ+0x40], R4 ;  /* 0x00004004020085a7 */ /* 0x000ea400080010ff */
[----:B--2---:R-:W-:Y:S05]  /*7bf0*/  @!P0 BRA `(.L_x_136) ;  /* 0xfffffffc00f08947 */ /* 0x004fea000383ffff */
[----:B------:R-:W-:Y:S05]  /*7c00*/  BRA `(.L_x_21) ;  /* 0xffffff9800fc7947 */ /* 0x000fea000383ffff */
.L_x_28:
[----:B-1----:R-:W-:-:S07]  /*7c10*/  MOV R2, UR17 ;  /* 0x0000001100027c02 */ /* 0x002fce0008000f00 */
.L_x_137:
[----:B-1----:R1:W2:Y:S02]  /*7c20*/  SYNCS.PHASECHK.TRANS64.TRYWAIT P0, [R2+URZ+0x40], R4 ;  /* 0x00004004020075a7 */ /* 0x0022a400080011ff */
[----:B--2---:R-:W-:Y:S05]  /*7c30*/  @!P0 NANOSLEEP.SYNCS 0x989680 ;  /* 0x009896800000895d */ /* 0x004fea0003900000 */
[----:B------:R-:W2:Y:S02]  /*7c40*/  @!P0 SYNCS.PHASECHK.TRANS64 P0, [R2+URZ+0x40], R4 ;  /* 0x00004004020085a7 */ /* 0x000ea400080010ff */
[----:B--2---:R-:W-:Y:S05]  /*7c50*/  @!P0 BRA `(.L_x_137) ;  /* 0xfffffffc00f08947 */ /* 0x004fea000383ffff */
[----:B------:R-:W-:Y:S05]  /*7c60*/  BRA `(.L_x_27) ;  /* 0xffffff9c00a47947 */ /* 0x000fea000383ffff */
.L_x_32:
[----:B-1----:R1:W2:Y:S02]  /*7c70*/  SYNCS.PHASECHK.TRANS64.TRYWAIT P0, [R2+URZ+0xd0], R3 ;  /* 0x0000d003020075a7 */ /* 0x0022a400080011ff */
[----:B--2---:R-:W-:Y:S05]  /*7c80*/  @!P0 NANOSLEEP.SYNCS 0x989680 ;  /* 0x009896800000895d */ /* 0x004fea0003900000 */
[----:B------:R-:W2:Y:S02]  /*7c90*/  @!P0 SYNCS.PHASECHK.TRANS64 P0, [R2+URZ+0xd0], R3 ;  /* 0x0000d003020085a7 */ /* 0x000ea400080010ff */
[----:B--2---:R-:W-:Y:S05]  /*7ca0*/  @!P0 BRA `(.L_x_32) ;  /* 0xfffffffc00f08947 */ /* 0x004fea000383ffff */
[----:B------:R-:W-:Y:S05]  /*7cb0*/  BRA `(.L_x_138) ;  /* 0xffffffa000347947 */ /* 0x000fea000383ffff */
.L_x_36:
[----:B----4-:R-:W-:-:S07]  /*7cc0*/  MOV R0, UR5 ;  /* 0x0000000500007c02 */ /* 0x010fce0008000f00 */
.L_x_139:
[----:B-1----:R1:W2:Y:S02]  /*7cd0*/  SYNCS.PHASECHK.TRANS64.TRYWAIT P0, [R0+URZ], R2 ;  /* 0x00000002000075a7 */ /* 0x0022a400080011ff */
[----:B--2---:R-:W-:Y:S05]  /*7ce0*/  @!P0 NANOSLEEP.SYNCS 0x989680 ;  /* 0x009896800000895d */ /* 0x004fea0003900000 */
[----:B------:R-:W2:Y:S02]  /*7cf0*/  @!P0 SYNCS.PHASECHK.TRANS64 P0, [R0+URZ], R2 ;  /* 0x00000002000085a7 */ /* 0x000ea400080010ff */
[----:B--2---:R-:W-:Y:S05]  /*7d00*/  @!P0 BRA `(.L_x_139) ;  /* 0xfffffffc00f08947 */ /* 0x004fea000383ffff */
[----:B------:R-:W-:Y:S05]  /*7d10*/  BRA `(.L_x_140) ;  /* 0xffffffa400a47947 */ /* 0x000fea000383ffff */
.L_x_37:
[----:B----4-:R-:W-:-:S07]  /*7d20*/  MOV R0, UR5 ;  /* 0x0000000500007c02 */ /* 0x010fce0008000f00 */
.L_x_141:
[----:B-1----:R1:W2:Y:S02]  /*7d30*/  SYNCS.PHASECHK.TRANS64.TRYWAIT P0, [R0+URZ], R3 ;  /* 0x00000003000075a7 */ /* 0x0022a400080011ff */
[----:B--2---:R-:W-:Y:S05]  /*7d40*/  @!P0 NANOSLEEP.SYNCS 0x989680 ;  /* 0x009896800000895d */ /* 0x004fea0003900000 */
[----:B------:R-:W2:Y:S02]  /*7d50*/  @!P0 SYNCS.PHASECHK.TRANS64 P0, [R0+URZ], R3 ;  /* 0x00000003000085a7 */ /* 0x000ea400080010ff */
[----:B--2---:R-:W-:Y:S05]  /*7d60*/  @!P0 BRA `(.L_x_141) ;  /* 0xfffffffc00f08947 */ /* 0x004fea000383ffff */
[----:B------:R-:W-:Y:S05]  /*7d70*/  BRA `(.L_x_142) ;  /* 0xffffffa400b07947 */ /* 0x000fea000383ffff */
.L_x_38:
[----:B----4-:R-:W-:-:S07]  /*7d80*/  MOV R0, UR5 ;  /* 0x0000000500007c02 */ /* 0x010fce0008000f00 */
.L_x_143:
[----:B-1----:R1:W2:Y:S02]  /*7d90*/  SYNCS.PHASECHK.TRANS64.TRYWAIT P0, [R0+URZ], R3 ;  /* 0x00000003000075a7 */ /* 0x0022a400080011ff */
[----:B--2---:R-:W-:Y:S05]  /*7da0*/  @!P0 NANOSLEEP.SYNCS 0x989680 ;  /* 0x009896800000895d */ /* 0x004fea0003900000 */
[----:B------:R-:W2:Y:S02]  /*7db0*/  @!P0 SYNCS.PHASECHK.TRANS64 P0, [R0+URZ], R3 ;  /* 0x00000003000085a7 */ /* 0x000ea400080010ff */
[----:B--2---:R-:W-:Y:S05]  /*7dc0*/  @!P0 BRA `(.L_x_143) ;  /* 0xfffffffc00f08947 */ /* 0x004fea000383ffff */
[----:B------:R-:W-:Y:S05]  /*7dd0*/  BRA `(.L_x_144) ;  /* 0xffffffa400bc7947 */ /* 0x000fea000383ffff */
.L_x_39:
[----:B----4-:R-:W-:-:S07]  /*7de0*/  MOV R0, UR5 ;  /* 0x0000000500007c02 */ /* 0x010fce0008000f00 */
.L_x_145:
[----:B-1----:R1:W2:Y:S02]  /*7df0*/  SYNCS.PHASECHK.TRANS64.TRYWAIT P0, [R0+URZ], R3 ;  /* 0x00000003000075a7 */ /* 0x0022a400080011ff */
[----:B--2---:R-:W-:Y:S05]  /*7e00*/  @!P0 NANOSLEEP.SYNCS 0x989680 ;  /* 0x009896800000895d */ /* 0x004fea0003900000 */
[----:B------:R-:W2:Y:S02]  /*7e10*/  @!P0 SYNCS.PHASECHK.TRANS64 P0, [R0+URZ], R3 ;  /* 0x00000003000085a7 */ /* 0x000ea400080010ff */
[----:B--2---:R-:W-:Y:S05]  /*7e20*/  @!P0 BRA `(.L_x_145) ;  /* 0xfffffffc00f08947 */ /* 0x004fea000383ffff */
[----:B------:R-:W-:Y:S05]  /*7e30*/  BRA `(.L_x_146) ;  /* 0xffffffa400c87947 */ /* 0x000fea000383ffff */
.L_x_40:
[----:B----4-:R-:W-:-:S07]  /*7e40*/  MOV R0, UR5 ;  /* 0x0000000500007c02 */ /* 0x010fce0008000f00 */
.L_x_147:
[----:B-1----:R1:W2:Y:S02]  /*7e50*/  SYNCS.PHASECHK.TRANS64.TRYWAIT P0, [R0+URZ], R3 ;  /* 0x00000003000075a7 */ /* 0x0022a400080011ff */
[----:B--2---:R-:W-:Y:S05]  /*7e60*/  @!P0 NANOSLEEP.SYNCS 0x989680 ;  /* 0x009896800000895d */ /* 0x004fea0003900000 */
[----:B------:R-:W2:Y:S02]  /*7e70*/  @!P0 SYNCS.PHASECHK.TRANS64 P0, [R0+URZ], R3 ;  /* 0x00000003000085a7 */ /* 0x000ea400080010ff */
[----:B--2---:R-:W-:Y:S05]  /*7e80*/  @!P0 BRA `(.L_x_147) ;  /* 0xfffffffc00f08947 */ /* 0x004fea000383ffff */
[----:B------:R-:W-:Y:S05]  /*7e90*/  BRA `(.L_x_148) ;  /* 0xffffffa400d47947 */ /* 0x000fea000383ffff */
.L_x_41:
[----:B----4-:R-:W-:-:S07]  /*7ea0*/  MOV R0, UR5 ;  /* 0x0000000500007c02 */ /* 0x010fce0008000f00 */
.L_x_149:
[----:B-1----:R1:W2:Y:S02]  /*7eb0*/  SYNCS.PHASECHK.TRANS64.TRYWAIT P0, [R0+URZ], R3 ;  /* 0x00000003000075a7 */ /* 0x0022a400080011ff */
[----:B--2---:R-:W-:Y:S05]  /*7ec0*/  @!P0 NANOSLEEP.SYNCS 0x989680 ;  /* 0x009896800000895d */ /* 0x004fea0003900000 */
[----:B------:R-:W2:Y:S02]  /*7ed0*/  @!P0 SYNCS.PHASECHK.TRANS64 P0, [R0+URZ], R3 ;  /* 0x00000003000085a7 */ /* 0x000ea400080010ff */
[----:B--2---:R-:W-:Y:S05]  /*7ee0*/  @!P0 BRA `(.L_x_149) ;  /* 0xfffffffc00f08947 */ /* 0x004fea000383ffff */
[----:B------:R-:W-:Y:S05]  /*7ef0*/  BRA `(.L_x_150) ;  /* 0xffffffa400e07947 */ /* 0x000fea000383ffff */
.L_x_42:
[----:B----4-:R-:W-:-:S07]  /*7f00*/  MOV R0, UR5 ;  /* 0x0000000500007c02 */ /* 0x010fce0008000f00 */
.L_x_151:
[----:B-1----:R1:W2:Y:S02]  /*7f10*/  SYNCS.PHASECHK.TRANS64.TRYWAIT P0, [R0+URZ], R3 ;  /* 0x00000003000075a7 */ /* 0x0022a400080011ff */
[----:B--2---:R-:W-:Y:S05]  /*7f20*/  @!P0 NANOSLEEP.SYNCS 0x989680 ;  /* 0x009896800000895d */ /* 0x004fea0003900000 */
[----:B------:R-:W2:Y:S02]  /*7f30*/  @!P0 SYNCS.PHASECHK.TRANS64 P0, [R0+URZ], R3 ;  /* 0x00000003000085a7 */ /* 0x000ea400080010ff */
[----:B--2---:R-:W-:Y:S05]  /*7f40*/  @!P0 BRA `(.L_x_151) ;  /* 0xfffffffc00f08947 */ /* 0x004fea000383ffff */
[----:B------:R-:W-:Y:S05]  /*7f50*/  BRA `(.L_x_152) ;  /* 0xffffffa400ec7947 */ /* 0x000fea000383ffff */
.L_x_45:
[----:B-1----:R1:W2:Y:S02]  /*7f60*/  SYNCS.PHASECHK.TRANS64.TRYWAIT P0, [R0+URZ+0x130], R4 ;  /* 0x00013004000075a7 */ /* 0x0022a400080011ff */
[----:B--2---:R-:W-:Y:S05]  /*7f70*/  @!P0 NANOSLEEP.SYNCS 0x989680 ;  /* 0x009896800000895d */ /* 0x004fea0003900000 */
[----:B------:R-:W2:Y:S02]  /*7f80*/  @!P0 SYNCS.PHASECHK.TRANS64 P0, [R0+URZ+0x130], R4 ;  /* 0x00013004000085a7 */ /* 0x000ea400080010ff */
[----:B--2---:R-:W-:Y:S05]  /*7f90*/  @!P0 BRA `(.L_x_45) ;  /* 0xfffffffc00f08947 */ /* 0x004fea000383ffff */
[----:B------:R-:W-:Y:S05]  /*7fa0*/  BRA `(.L_x_153) ;  /* 0xffffffa800487947 */ /* 0x000fea000383ffff */
.L_x_46:
[----:B------:R-:W-:-:S07]  /*7fb0*/  MOV R0, UR5 ;  /* 0x0000000500007c02 */ /* 0x000fce0008000f00 */
.L_x_154:
[----:B-1----:R1:W2:Y:S02]  /*7fc0*/  SYNCS.PHASECHK.TRANS64.TRYWAIT P0, [R0+URZ+0xe0], R5 ;  /* 0x0000e005000075a7 */ /* 0x0022a400080011ff */
[----:B--2---:R-:W-:Y:S05]  /*7fd0*/  @!P0 NANOSLEEP.SYNCS 0x989680 ;  /* 0x009896800000895d */ /* 0x004fea0003900000 */
[----:B------:R-:W2:Y:S02]  /*7fe0*/  @!P0 SYNCS.PHASECHK.TRANS64 P0, [R0+URZ+0xe0], R5 ;  /* 0x0000e005000085a7 */ /* 0x000ea400080010ff */
[----:B--2---:R-:W-:Y:S05]  /*7ff0*/  @!P0 BRA `(.L_x_154) ;  /* 0xfffffffc00f08947 */ /* 0x004fea000383ffff */
[----:B------:R-:W-:Y:S05]  /*8000*/  BRA `(.L_x_155) ;  /* 0xffffffa800587947 */ /* 0x000fea000383ffff */
.L_x_47:
[----:B-1----:R1:W2:Y:S02]  /*8010*/  SYNCS.PHASECHK.TRANS64.TRYWAIT P1, [R0+URZ+0xd0], R4 ;  /* 0x0000d004000075a7 */ /* 0x0022a400080211ff */
[----:B--2---:R-:W-:Y:S05]  /*8020*/  @!P1 NANOSLEEP.SYNCS 0x989680 ;  /* 0x009896800000995d */ /* 0x004fea0003900000 */
[----:B------:R-:W2:Y:S02]  /*8030*/  @!P1 SYNCS.PHASECHK.TRANS64 P1, [R0+URZ+0xd0], R4 ;  /* 0x0000d004000095a7 */ /* 0x000ea400080210ff */
[----:B--2---:R-:W-:Y:S05]  /*8040*/  @!P1 BRA `(.L_x_47) ;  /* 0xfffffffc00f09947 */ /* 0x004fea000383ffff */
[----:B------:R-:W-:Y:S05]  /*8050*/  BRA `(.L_x_156) ;  /* 0xffffffa800887947 */ /* 0x000fea000383ffff */
.L_x_50:
[----:B------:R-:W-:-:S07]  /*8060*/  MOV R0, UR5 ;  /* 0x0000000500007c02 */ /* 0x000fce0008000f00 */
.L_x_157:
[----:B-1----:R1:W2:Y:S02]  /*8070*/  SYNCS.PHASECHK.TRANS64.TRYWAIT P0, [R0+URZ+0xe0], R2 ;  /* 0x0000e002000075a7 */ /* 0x0022a400080011ff */
[----:B--2---:R-:W-:Y:S05]  /*8080*/  @!P0 NANOSLEEP.SYNCS 0x989680 ;  /* 0x009896800000895d */ /* 0x004fea0003900000 */
[----:B------:R-:W2:Y:S02]  /*8090*/  @!P0 SYNCS.PHASECHK.TRANS64 P0, [R0+URZ+0xe0], R2 ;  /* 0x0000e002000085a7 */ /* 0x000ea400080010ff */
[----:B--2---:R-:W-:Y:S05]  /*80a0*/  @!P0 BRA `(.L_x_157) ;  /* 0xfffffffc00f08947 */ /* 0x004fea000383ffff */
[----:B------:R-:W-:Y:S05]  /*80b0*/  BRA `(.L_x_49) ;  /* 0xffffffa800dc7947 */ /* 0x000fea000383ffff */
.L_x_57:
[----:B-1----:R1:W2:Y:S02]  /*80c0*/  SYNCS.PHASECHK.TRANS64.TRYWAIT P1, [R0+URZ+0xd0], R2 ;  /* 0x0000d002000075a7 */ /* 0x0022a400080211ff */
[----:B--2---:R-:W-:Y:S05]  /*80d0*/  @!P1 NANOSLEEP.SYNCS 0x989680 ;  /* 0x009896800000995d */ /* 0x004fea0003900000 */
[----:B------:R-:W2:Y:S02]  /*80e0*/  @!P1 SYNCS.PHASECHK.TRANS64 P1, [R0+URZ+0xd0], R2 ;  /* 0x0000d002000095a7 */ /* 0x000ea400080210ff */
[----:B--2---:R-:W-:Y:S05]  /*80f0*/  @!P1 BRA `(.L_x_57) ;  /* 0xfffffffc00f09947 */ /* 0x004fea000383ffff */
[----:B------:R-:W-:Y:S05]  /*8100*/  BRA `(.L_x_158) ;  /* 0xffffffb0004c7947 */ /* 0x000fea000383ffff */
.L_x_58:
[----:B------:R-:W-:-:S07]  /*8110*/  MOV R2, UR7 ;  /* 0x0000000700027c02 */ /* 0x000fce0008000f00 */
.L_x_159:
[----:B-1----:R1:W2:Y:S02]  /*8120*/  SYNCS.PHASECHK.TRANS64.TRYWAIT P0, [R2+URZ+0x110], R0 ;  /* 0x00011000020075a7 */ /* 0x0022a400080011ff */
[----:B--2---:R-:W-:Y:S05]  /*8130*/  @!P0 NANOSLEEP.SYNCS 0x989680 ;  /* 0x009896800000895d */ /* 0x004fea0003900000 */
[----:B------:R-:W2:Y:S02]  /*8140*/  @!P0 SYNCS.PHASECHK.TRANS64 P0, [R2+URZ+0x110], R0 ;  /* 0x00011000020085a7 */ /* 0x000ea400080010ff */
[----:B--2---:R-:W-:Y:S05]  /*8150*/  @!P0 BRA `(.L_x_159) ;  /* 0xfffffffc00f08947 */ /* 0x004fea000383ffff */
[----:B------:R-:W-:Y:S05]  /*8160*/  BRA `(.L_x_160) ;  /* 0xffffffb000847947 */ /* 0x000fea000383ffff */
.L_x_61:
[----:B------:R-:W-:Y:S07]  /*8170*/  MOV R0, UR6 ;  /* 0x0000000600007c02 */ /* 0x000fee0008000f00 */
.L_x_161:
[----:B-1----:R1:W2:Y:S02]  /*8180*/  SYNCS.PHASECHK.TRANS64.TRYWAIT P0, [R0+URZ], R2 ;  /* 0x00000002000075a7 */ /* 0x0022a400080011ff */
[----:B--2---:R-:W-:Y:S05]  /*8190*/  @!P0 NANOSLEEP.SYNCS 0x989680 ;  /* 0x009896800000895d */ /* 0x004fea0003900000 */
[----:B------:R-:W2:Y:S02]  /*81a0*/  @!P0 SYNCS.PHASECHK.TRANS64 P0, [R0+URZ], R2 ;  /* 0x00000002000085a7 */ /* 0x000ea400080010ff */
[----:B--2---:R-:W-:Y:S05]  /*81b0*/  @!P0 BRA `(.L_x_161) ;  /* 0xfffffffc00f08947 */ /* 0x004fea000383ffff */
[----:B------:R-:W-:Y:S05]  /*81c0*/  BRA `(.L_x_60) ;  /* 0xffffffb000a07947 */ /* 0x000fea000383ffff */
.L_x_64:
[----:B------:R-:W-:-:S07]  /*81d0*/  MOV R0, UR6 ;  /* 0x0000000600007c02 */ /* 0x000fce0008000f00 */
.L_x_162:
[----:B--2---:R2:W4:Y:S02]  /*81e0*/  SYNCS.PHASECHK.TRANS64.TRYWAIT P0, [R0+URZ], R2 ;  /* 0x00000002000075a7 */ /* 0x00452400080011ff */
[----:B----4-:R-:W-:Y:S05]  /*81f0*/  @!P0 NANOSLEEP.SYNCS 0x989680 ;  /* 0x009896800000895d */ /* 0x010fea0003900000 */
[----:B------:R-:W4:Y:S02]  /*8200*/  @!P0 SYNCS.PHASECHK.TRANS64 P0, [R0+URZ], R2 ;  /* 0x00000002000085a7 */ /* 0x000f2400080010ff */
[----:B----4-:R-:W-:Y:S05]  /*8210*/  @!P0 BRA `(.L_x_162) ;  /* 0xfffffffc00f08947 */ /* 0x010fea000383ffff */
[----:B------:R-:W-:Y:S05]  /*8220*/  BRA `(.L_x_163) ;  /* 0xffffffb4007c7947 */ /* 0x000fea000383ffff */
.L_x_65:
[----:B------:R-:W-:-:S07]  /*8230*/  MOV R0, UR6 ;  /* 0x0000000600007c02 */ /* 0x000fce0008000f00 */
.L_x_164:
[----:B-1----:R1:W2:Y:S02]  /*8240*/  SYNCS.PHASECHK.TRANS64.TRYWAIT P0, [R0+URZ], R3 ;  /* 0x00000003000075a7 */ /* 0x0022a400080011ff */
[----:B--2---:R-:W-:Y:S05]  /*8250*/  @!P0 NANOSLEEP.SYNCS 0x989680 ;  /* 0x009896800000895d */ /* 0x004fea0003900000 */
[----:B------:R-:W2:Y:S02]  /*8260*/  @!P0 SYNCS.PHASECHK.TRANS64 P0, [R0+URZ], R3 ;  /* 0x00000003000085a7 */ /* 0x000ea400080010ff */
[----:B--2---:R-:W-:Y:S05]  /*8270*/  @!P0 BRA `(.L_x_164) ;  /* 0xfffffffc00f08947 */ /* 0x004fea000383ffff */
[----:B------:R-:W-:Y:S05]  /*8280*/  BRA `(.L_x_165) ;  /* 0xffffffb400887947 */ /* 0x000fea000383ffff */
.L_x_66:
[----:B------:R-:W-:-:S07]  /*8290*/  MOV R0, UR6 ;  /* 0x0000000600007c02 */ /* 0x000fce0008000f00 */
.L_x_166:
[----:B-1----:R1:W2:Y:S02]  /*82a0*/  SYNCS.PHASECHK.TRANS64.TRYWAIT P0, [R0+URZ], R3 ;  /* 0x00000003000075a7 */ /* 0x0022a400080011ff */
[----:B--2---:R-:W-:Y:S05]  /*82b0*/  @!P0 NANOSLEEP.SYNCS 0x989680 ;  /* 0x009896800000895d */ /* 0x004fea0003900000 */
[----:B------:R-:W2:Y:S02]  /*82c0*/  @!P0 SYNCS.PHASECHK.TRANS64 P0, [R0+URZ], R3 ;  /* 0x00000003000085a7 */ /* 0x000ea400080010ff */
[----:B--2---:R-:W-:Y:S05]  /*82d0*/  @!P0 BRA `(.L_x_166) ;  /* 0xfffffffc00f08947 */ /* 0x004fea000383ffff */
[----:B------:R-:W-:Y:S05]  /*82e0*/  BRA `(.L_x_167) ;  /* 0xffffffb400947947 */ /* 0x000fea000383ffff */
.L_x_67:
[----:B-1----:R-:W-:-:S07]  /*82f0*/  MOV R0, UR7 ;  /* 0x0000000700007c02 */ /* 0x002fce0008000f00 */
.L_x_168:
[----:B-1----:R1:W2:Y:S02]  /*8300*/  SYNCS.PHASECHK.TRANS64.TRYWAIT P0, [R0+URZ], R2 ;  /* 0x00000002000075a7 */ /* 0x0022a400080011ff */
[----:B--2---:R-:W-:Y:S05]  /*8310*/  @!P0 NANOSLEEP.SYNCS 0x989680 ;  /* 0x009896800000895d */ /* 0x004fea0003900000 */
[----:B------:R-:W2:Y:S02]  /*8320*/  @!P0 SYNCS.PHASECHK.TRANS64 P0, [R0+URZ], R2 ;  /* 0x00000002000085a7 */ /* 0x000ea400080010ff */
[----:B--2---:R-:W-:Y:S05]  /*8330*/  @!P0 BRA `(.L_x_168) ;  /* 0xfffffffc00f08947 */ /* 0x004fea000383ffff */
[----:B------:R-:W-:Y:S05]  /*8340*/  BRA `(.L_x_169) ;  /* 0xffffffb400a07947 */ /* 0x000fea000383ffff */
.L_x_72:
[----:B--2---:R2:W3:Y:S02]  /*8350*/  SYNCS.PHASECHK.TRANS64.TRYWAIT P0, [R0+URZ+0xd0], R2 ;  /* 0x0000d002000075a7 */ /* 0x0044e400080011ff */
[----:B---3--:R-:W-:Y:S05]  /*8360*/  @!P0 NANOSLEEP.SYNCS 0x989680 ;  /* 0x009896800000895d */ /* 0x008fea0003900000 */
[----:B------:R-:W3:Y:S02]  /*8370*/  @!P0 SYNCS.PHASECHK.TRANS64 P0, [R0+URZ+0xd0], R2 ;  /* 0x0000d002000085a7 */ /* 0x000ee400080010ff */
[----:B---3--:R-:W-:Y:S05]  /*8380*/  @!P0 BRA `(.L_x_72) ;  /* 0xfffffffc00f08947 */ /* 0x008fea000383ffff */
[----:B------:R-:W-:Y:S05]  /*8390*/  BRA `(.L_x_170) ;  /* 0xffffffb800a87947 */ /* 0x000fea000383ffff */
.L_x_75:
[----:B------:R-:W-:Y:S07]  /*83a0*/  MOV R0, UR7 ;  /* 0x0000000700007c02 */ /* 0x000fee0008000f00 */
.L_x_171:
[----:B--2---:R2:W3:Y:S02]  /*83b0*/  SYNCS.PHASECHK.TRANS64.TRYWAIT P0, [R0+URZ+0xc8], R2 ;  /* 0x0000c802000075a7 */ /* 0x0044e400080011ff */
[----:B---3--:R-:W-:Y:S05]  /*83c0*/  @!P0 NANOSLEEP.SYNCS 0x989680 ;  /* 0x009896800000895d */ /* 0x008fea0003900000 */
[----:B------:R-:W3:Y:S02]  /*83d0*/  @!P0 SYNCS.PHASECHK.TRANS64 P0, [R0+URZ+0xc8], R2 ;  /* 0x0000c802000085a7 */ /* 0x000ee400080010ff */
[----:B---3--:R-:W-:Y:S05]  /*83e0*/  @!P0 BRA `(.L_x_171) ;  /* 0xfffffffc00f08947 */ /* 0x008fea000383ffff */
[----:B------:R-:W-:Y:S05]  /*83f0*/  BRA `(.L_x_74) ;  /* 0xffffffbc00887947 */ /* 0x000fea000383ffff */
.L_x_78:
[----:B------:R-:W-:Y:S07]  /*8400*/  MOV R0, UR7 ;  /* 0x0000000700007c02 */ /* 0x000fee0008000f00 */
.L_x_172:
[----:B-1----:R1:W2:Y:S02]  /*8410*/  SYNCS.PHASECHK.TRANS64.TRYWAIT P0, [R0+URZ+0xa0], R14 ;  /* 0x0000a00e000075a7 */ /* 0x0022a400080011ff */
[----:B--2---:R-:W-:Y:S05]  /*8420*/  @!P0 NANOSLEEP.SYNCS 0x989680 ;  /* 0x009896800000895d */ /* 0x004fea0003900000 */
[----:B------:R-:W2:Y:S02]  /*8430*/  @!P0 SYNCS.PHASECHK.TRANS64 P0, [R0+URZ+0xa0], R14 ;  /* 0x0000a00e000085a7 */ /* 0x000ea400080010ff */
[----:B--2---:R-:W-:Y:S05]  /*8440*/  @!P0 BRA `(.L_x_172) ;  /* 0xfffffffc00f08947 */ /* 0x004fea000383ffff */
[----:B------:R-:W-:Y:S05]  /*8450*/  BRA `(.L_x_173) ;  /* 0xffffffc000007947 */ /* 0x000fea000383ffff */
.L_x_79:
[----:B------:R-:W-:Y:S07]  /*8460*/  MOV R0, UR7 ;  /* 0x0000000700007c02 */ /* 0x000fee0008000f00 */
.L_x_174:
[----:B-1----:R1:W2:Y:S02]  /*8470*/  SYNCS.PHASECHK.TRANS64.TRYWAIT P0, [R0+URZ+0xa8], R14 ;  /* 0x0000a80e000075a7 */ /* 0x0022a400080011ff */
[----:B--2---:R-:W-:Y:S05]  /*8480*/  @!P0 NANOSLEEP.SYNCS 0x989680 ;  /* 0x009896800000895d */ /* 0x004fea0003900000 */
[----:B------:R-:W2:Y:S02]  /*8490*/  @!P0 SYNCS.PHASECHK.TRANS64 P0, [R0+URZ+0xa8], R14 ;  /* 0x0000a80e000085a7 */ /* 0x000ea400080010ff */
[----:B--2---:R-:W-:Y:S05]  /*84a0*/  @!P0 BRA `(.L_x_174) ;  /* 0xfffffffc00f08947 */ /* 0x004fea000383ffff */
[----:B------:R-:W-:Y:S05]  /*84b0*/  BRA `(.L_x_175) ;  /* 0xffffffc000387947 */ /* 0x000fea000383ffff */
.L_x_80:
[----:B------:R-:W-:Y:S07]  /*84c0*/  MOV R0, UR7 ;  /* 0x0000000700007c02 */ /* 0x000fee0008000f00 */
.L_x_176:
[----:B-1----:R1:W2:Y:S02]  /*84d0*/  SYNCS.PHASECHK.TRANS64.TRYWAIT P0, [R0+URZ+0xb0], R14 ;  /* 0x0000b00e000075a7 */ /* 0x0022a400080011ff */
[----:B--2---:R-:W-:Y:S05]  /*84e0*/  @!P0 NANOSLEEP.SYNCS 0x989680 ;  /* 0x009896800000895d */ /* 0x004fea0003900000 */
[----:B------:R-:W2:Y:S02]  /*84f0*/  @!P0 SYNCS.PHASECHK.TRANS64 P0, [R0+URZ+0xb0], R14 ;  /* 0x0000b00e000085a7 */ /* 0x000ea400080010ff */
[----:B--2---:R-:W-:Y:S05]  /*8500*/  @!P0 BRA `(.L_x_176) ;  /* 0xfffffffc00f08947 */ /* 0x004fea000383ffff */
[----:B------:R-:W-:Y:S05]  /*8510*/  BRA `(.L_x_177) ;  /* 0xffffffc0007c7947 */ /* 0x000fea000383ffff */
.L_x_81:
[----:B------:R-:W-:Y:S07]  /*8520*/  MOV R0, UR7 ;  /* 0x0000000700007c02 */ /* 0x000fee0008000f00 */
.L_x_178:
[----:B-1----:R1:W2:Y:S02]  /*8530*/  SYNCS.PHASECHK.TRANS64.TRYWAIT P0, [R0+URZ+0xb8], R14 ;  /* 0x0000b80e000075a7 */ /* 0x0022a400080011ff */
[----:B--2---:R-:W-:Y:S05]  /*8540*/  @!P0 NANOSLEEP.SYNCS 0x989680 ;  /* 0x009896800000895d */ /* 0x004fea0003900000 */
[----:B------:R-:W2:Y:S02]  /*8550*/  @!P0 SYNCS.PHASECHK.TRANS64 P0, [R0+URZ+0xb8], R14 ;  /* 0x0000b80e000085a7 */ /* 0x000ea400080010ff */
[----:B--2---:R-:W-:Y:S05]  /*8560*/  @!P0 BRA `(.L_x_178) ;  /* 0xfffffffc00f08947 */ /* 0x004fea000383ffff */
[----:B------:R-:W-:Y:S05]  /*8570*/  BRA `(.L_x_179) ;  /* 0xffffffc400007947 */ /* 0x000fea000383ffff */
.L_x_83:
[----:B------:R-:W-:-:S07]  /*8580*/  MOV R0, UR7 ;  /* 0x0000000700007c02 */ /* 0x000fce0008000f00 */
.L_x_180:
[----:B-1----:R1:W3:Y:S02]  /*8590*/  SYNCS.PHASECHK.TRANS64.TRYWAIT P0, [R0+URZ+0xa0], R2 ;  /* 0x0000a002000075a7 */ /* 0x0022e400080011ff */
[----:B---3--:R-:W-:Y:S05]  /*85a0*/  @!P0 NANOSLEEP.SYNCS 0x989680 ;  /* 0x009896800000895d */ /* 0x008fea0003900000 */
[----:B------:R-:W3:Y:S02]  /*85b0*/  @!P0 SYNCS.PHASECHK.TRANS64 P0, [R0+URZ+0xa0], R2 ;  /* 0x0000a002000085a7 */ /* 0x000ee400080010ff */
[----:B---3--:R-:W-:Y:S05]  /*85c0*/  @!P0 BRA `(.L_x_180) ;  /* 0xfffffffc00f08947 */ /* 0x008fea000383ffff */
[----:B------:R-:W-:Y:S05]  /*85d0*/  BRA `(.L_x_181) ;  /* 0xffffffc400707947 */ /* 0x000fea000383ffff */
.L_x_84:
[----:B-1----:R-:W-:-:S07]  /*85e0*/  MOV R0, UR7 ;  /* 0x0000000700007c02 */ /* 0x002fce0008000f00 */
.L_x_182:
[----:B-1----:R1:W3:Y:S02]  /*85f0*/  SYNCS.PHASECHK.TRANS64.TRYWAIT P0, [R0+URZ+0xa8], R2 ;  /* 0x0000a802000075a7 */ /* 0x0022e400080011ff */
[----:B---3--:R-:W-:Y:S05]  /*8600*/  @!P0 NANOSLEEP.SYNCS 0x989680 ;  /* 0x009896800000895d */ /* 0x008fea0003900000 */
[----:B------:R-:W3:Y:S02]  /*8610*/  @!P0 SYNCS.PHASECHK.TRANS64 P0, [R0+URZ+0xa8], R2 ;  /* 0x0000a802000085a7 */ /* 0x000ee400080010ff */
[----:B---3--:R-:W-:Y:S05]  /*8620*/  @!P0 BRA `(.L_x_182) ;  /* 0xfffffffc00f08947 */ /* 0x008fea000383ffff */
[----:B------:R-:W-:Y:S05]  /*8630*/  BRA `(.L_x_183) ;  /* 0xffffffc400607947 */ /* 0x000fea000383ffff */
.L_x_85:
[----:B-1----:R-:W-:-:S07]  /*8640*/  MOV R0, UR7 ;  /* 0x0000000700007c02 */ /* 0x002fce0008000f00 */
.L_x_184:
[----:B-1----:R1:W3:Y:S02]  /*8650*/  SYNCS.PHASECHK.TRANS64.TRYWAIT P0, [R0+URZ+0xb0], R2 ;  /* 0x0000b002000075a7 */ /* 0x0022e400080011ff */
[----:B---3--:R-:W-:Y:S05]  /*8660*/  @!P0 NANOSLEEP.SYNCS 0x989680 ;  /* 0x009896800000895d */ /* 0x008fea0003900000 */
[----:B------:R-:W3:Y:S02]  /*8670*/  @!P0 SYNCS.PHASECHK.TRANS64 P0, [R0+URZ+0xb0], R2 ;  /* 0x0000b002000085a7 */ /* 0x000ee400080010ff */
[----:B---3--:R-:W-:Y:S05]  /*8680*/  @!P0 BRA `(.L_x_184) ;  /* 0xfffffffc00f08947 */ /* 0x008fea000383ffff */
[----:B------:R-:W-:Y:S05]  /*8690*/  BRA `(.L_x_185) ;  /* 0xffffffc400507947 */ /* 0x000fea000383ffff */
.L_x_87:
[----:B--2---:R2:W4:Y:S02]  /*86a0*/  SYNCS.PHASECHK.TRANS64.TRYWAIT P0, [R0+URZ+0xd0], R2 ;  /* 0x0000d002000075a7 */ /* 0x00452400080011ff */
[----:B----4-:R-:W-:Y:S05]  /*86b0*/  @!P0 NANOSLEEP.SYNCS 0x989680 ;  /* 0x009896800000895d */ /* 0x010fea0003900000 */
[----:B------:R-:W4:Y:S02]  /*86c0*/  @!P0 SYNCS.PHASECHK.TRANS64 P0, [R0+URZ+0xd0], R2 ;  /* 0x0000d002000085a7 */ /* 0x000f2400080010ff */
[----:B----4-:R-:W-:Y:S05]  /*86d0*/  @!P0 BRA `(.L_x_87) ;  /* 0xfffffffc00f08947 */ /* 0x010fea000383ffff */
[----:B------:R-:W-:Y:S05]  /*86e0*/  BRA `(.L_x_186) ;  /* 0xffffffc800187947 */ /* 0x000fea000383ffff */
.L_x_98:
[----:B-1----:R-:W-:Y:S04]  /*86f0*/  MOV R2, UR48 ;  /* 0x0000003000027c02 */ /* 0x002fe80008000f00 */
[----:B------:R1:W3:Y:S03]  /*8700*/  SYNCS.PHASECHK.TRANS64.TRYWAIT P1, [R2+URZ+0x80], R3 ;  /* 0x00008003020075a7 */ /* 0x0002e600080211ff */
[----:B---3--:R-:W-:Y:S05]  /*8710*/  @!P1 NANOSLEEP.SYNCS 0x989680 ;  /* 0x009896800000995d */ /* 0x008fea0003900000 */
[----:B------:R-:W3:Y:S02]  /*8720*/  @!P1 SYNCS.PHASECHK.TRANS64 P1, [R2+URZ+0x80], R3 ;  /* 0x00008003020095a7 */ /* 0x000ee400080210ff */
[----:B---3--:R-:W-:Y:S05]  /*8730*/  @!P1 BRA `(.L_x_98) ;  /* 0xfffffffc00ec9947 */ /* 0x008fea000383ffff */
[----:B------:R-:W-:Y:S05]  /*8740*/  BRA `(.L_x_97) ;  /* 0xffffffd400247947 */ /* 0x000fea000383ffff */
.L_x_100:
[----:B-1----:R1:W4:Y:S02]  /*8750*/  SYNCS.PHASECHK.TRANS64.TRYWAIT P0, [R84+URZ+0xf0], R0 ;  /* 0x0000f000540075a7 */ /* 0x00232400080011ff */
[----:B----4-:R-:W-:Y:S05]  /*8760*/  @!P0 NANOSLEEP.SYNCS 0x989680 ;  /* 0x009896800000895d */ /* 0x010fea0003900000 */
[----:B------:R-:W4:Y:S02]  /*8770*/  @!P0 SYNCS.PHASECHK.TRANS64 P0, [R84+URZ+0xf0], R0 ;  /* 0x0000f000540085a7 */ /* 0x000f2400080010ff */
[----:B----4-:R-:W-:Y:S05]  /*8780*/  @!P0 BRA `(.L_x_100) ;  /* 0xfffffffc00f08947 */ /* 0x010fea000383ffff */
[----:B------:R-:W-:Y:S05]  /*8790*/  BRA `(.L_x_99) ;  /* 0xffffffd4004c7947 */ /* 0x000fea000383ffff */
.L_x_109:
[----:B-1----:R1:W2:Y:S02]  /*87a0*/  SYNCS.PHASECHK.TRANS64.TRYWAIT P0, [R2+URZ+0x80], R0 ;  /* 0x00008000020075a7 */ /* 0x0022a400080011ff */
[----:B--2---:R-:W-:Y:S05]  /*87b0*/  @!P0 NANOSLEEP.SYNCS 0x989680 ;  /* 0x009896800000895d */ /* 0x004fea0003900000 */
[----:B------:R-:W2:Y:S02]  /*87c0*/  @!P0 SYNCS.PHASECHK.TRANS64 P0, [R2+URZ+0x80], R0 ;  /* 0x00008000020085a7 */ /* 0x000ea400080010ff */
[----:B--2---:R-:W-:Y:S05]  /*87d0*/  @!P0 BRA `(.L_x_109) ;  /* 0xfffffffc00f08947 */ /* 0x004fea000383ffff */
[----:B------:R-:W-:Y:S05]  /*87e0*/  BRA `(.L_x_108) ;  /* 0xffffffd800e87947 */ /* 0x000fea000383ffff */
.L_x_117:
[----:B-1----:R1:W2:Y:S02]  /*87f0*/  SYNCS.PHASECHK.TRANS64.TRYWAIT P0, [R0+URZ+0x80], R6 ;  /* 0x00008006000075a7 */ /* 0x0022a400080011ff */
[----:B--2---:R-:W-:Y:S05]  /*8800*/  @!P0 NANOSLEEP.SYNCS 0x989680 ;  /* 0x009896800000895d */ /* 0x004fea0003900000 */
[----:B------:R-:W2:Y:S02]  /*8810*/  @!P0 SYNCS.PHASECHK.TRANS64 P0, [R0+URZ+0x80], R6 ;  /* 0x00008006000085a7 */ /* 0x000ea400080010ff */
[----:B--2---:R-:W-:Y:S05]  /*8820*/  @!P0 BRA `(.L_x_117) ;  /* 0xfffffffc00f08947 */ /* 0x004fea000383ffff */
[----:B------:R-:W-:Y:S05]  /*8830*/  BRA `(.L_x_116) ;  /* 0xffffffe000a87947 */ /* 0x000fea000383ffff */
.L_x_125:
[----:B-1----:R1:W2:Y:S02]  /*8840*/  SYNCS.PHASECHK.TRANS64.TRYWAIT P0, [R0+URZ+0x80], R5 ;  /* 0x00008005000075a7 */ /* 0x0022a400080011ff */
[----:B--2---:R-:W-:Y:S05]  /*8850*/  @!P0 NANOSLEEP.SYNCS 0x989680 ;  /* 0x009896800000895d */ /* 0x004fea0003900000 */
[----:B------:R-:W2:Y:S02]  /*8860*/  @!P0 SYNCS.PHASECHK.TRANS64 P0, [R0+URZ+0x80], R5 ;  /* 0x00008005000085a7 */ /* 0x000ea400080010ff */
[----:B--2---:R-:W-:Y:S05]  /*8870*/  @!P0 BRA `(.L_x_125) ;  /* 0xfffffffc00f08947 */ /* 0x004fea000383ffff */
[----:B------:R-:W-:Y:S05]  /*8880*/  BRA `(.L_x_124) ;  /* 0xffffffe800687947 */ /* 0x000fea000383ffff */
        .weak           $__internal_0_$__cuda_sm10x_tcgen05_guardrail_trap_col_being_dealloced_not_returned_by_alloc
        .type           $__internal_0_$__cuda_sm10x_tcgen05_guardrail_trap_col_being_dealloced_not_returned_by_alloc,@function
        .size           $__internal_0_$__cuda_sm10x_tcgen05_guardrail_trap_col_being_dealloced_not_returned_by_alloc,($__internal_1_$__cuda_sm10x_tcgen05_guardrail_trap_phase_invalid_during_alloc - $__internal_0_$__cuda_sm10x_tcgen05_guardrail_trap_col_being_dealloced_not_returned_by_alloc)
$__internal_0_$__cuda_sm10x_tcgen05_guardrail_trap_col_being_dealloced_not_returned_by_alloc:
[----:B------:R-:W-:Y:S05]  /*8890*/  BPT.TRAP 0x1 ;  /* 0x000000040000795c */ /* 0x000fea0000300000 */
[----:B------:R-:W-:-:S04]  /*88a0*/  HFMA2 R3, -RZ, RZ, 0, 0 ;  /* 0x00000000ff037431 */ /* 0x000fc800000001ff */
[----:B------:R-:W-:Y:S05]  /*88b0*/  RET.REL.NODEC R2 `(_ZN7cutlass13device_kernelINS_4gemm6kernel13GemmUniversalIN4cute5tupleIJiiiiEEENS1_10collective13CollectiveMmaINS1_35MainloopSm100TmaUmmaWarpSpecializedILi8ELi2ELi4ENS5_IJNS4_1CILi1EEESB_SB_EEEEENS5_IJNSA_ILi128EEENSA_ILi64EEENSA_ILi32EEEEEEfNS5_IJlSB_lEEEfSI_NS4_8TiledMMAINS4_8MMA_AtomIJNS4_17SM100_MMA_TF32_SSINS_10tfloat32_tESM_fLi128ELi64ELNS4_4UMMA5MajorE0ELSO_0ELNSN_7ScaleInE0ELSP_0EEEEEENS4_6LayoutISC_NS5_IJNSA_ILi0EEEST_ST_EEEEENS5_IJNS4_10UnderscoreESW_SW_EEEEENS4_13SM90_TMA_LOADENS4_14ComposedLayoutINS4_7SwizzleILi3ELi4ELi3EEENS4_18smem_ptr_flag_bitsILi32EEENSS_INS5_IJNSA_ILi8EEESG_EEENS5_IJSG_SB_EEEEEEEvNS4_8identityESZ_S19_vS1A_EENS_8epilogue10collective18CollectiveEpilogueINS1C_23Sm100TmaWarpSpecializedILi4ELi2ELi16ELb1ELb0EEEJSH_NS5_IJNSS_ISE_SB_EENSS_INSA_ILi16EEESB_EEEEEfSI_fSI_NS1C_6fusion15FusionCallbacksIS1G_NS1L_17LinearCombinationIffffLNS_15FloatRoundStyleE2EEESH_S1K_JEEENS4_5SM1004TMEM4LOAD26SM100_TMEM_LOAD_32dp32b16xESZ_NS10_INS11_ILi2ELi4ELi3EEES14_NSS_INS5_IJS15_S1I_EEENS5_IJS1I_SB_EEEEEEENS4_39AutoVectorizingCopyWithAssumedAlignmentILi128EEENS4_14SM90_TMA_STOREES1Z_S21_S21_EEEvvEEEEvNT_6ParamsE) ;  /* 0xffffff7402d07950 */ /* 0x000fea0003c3ffff */
        .weak           $__internal_1_$__cuda_sm10x_tcgen05_guardrail_trap_phase_invalid_during_alloc
        .type           $__internal_1_$__cuda_sm10x_tcgen05_guardrail_trap_phase_invalid_during_alloc,@function
        .size           $__internal_1_$__cuda_sm10x_tcgen05_guardrail_trap_phase_invalid_during_alloc,($__internal_2_$__cuda_sm10x_tcgen05_guardrail_trap_unallocated_columns_being_dealloced - $__internal_1_$__cuda_sm10x_tcgen05_guardrail_trap_phase_invalid_during_alloc)
$__internal_1_$__cuda_sm10x_tcgen05_guardrail_trap_phase_invalid_during_alloc:
[----:B------:R-:W-:Y:S05]  /*88c0*/  BPT.TRAP 0x1 ;  /* 0x000000040000795c */ /* 0x000fea0000300000 */
[----:B------:R-:W-:-:S04]  /*88d0*/  MOV R3, 0x0 ;  /* 0x0000000000037802 */ /* 0x000fc80000000f00 */
[----:B------:R-:W-:Y:S05]  /*88e0*/  RET.REL.NODEC R2 `(_ZN7cutlass13device_kernelINS_4gemm6kernel13GemmUniversalIN4cute5tupleIJiiiiEEENS1_10collective13CollectiveMmaINS1_35MainloopSm100TmaUmmaWarpSpecializedILi8ELi2ELi4ENS5_IJNS4_1CILi1EEESB_SB_EEEEENS5_IJNSA_ILi128EEENSA_ILi64EEENSA_ILi32EEEEEEfNS5_IJlSB_lEEEfSI_NS4_8TiledMMAINS4_8MMA_AtomIJNS4_17SM100_MMA_TF32_SSINS_10tfloat32_tESM_fLi128ELi64ELNS4_4UMMA5MajorE0ELSO_0ELNSN_7ScaleInE0ELSP_0EEEEEENS4_6LayoutISC_NS5_IJNSA_ILi0EEEST_ST_EEEEENS5_IJNS4_10UnderscoreESW_SW_EEEEENS4_13SM90_TMA_LOADENS4_14ComposedLayoutINS4_7SwizzleILi3ELi4ELi3EEENS4_18smem_ptr_flag_bitsILi32EEENSS_INS5_IJNSA_ILi8EEESG_EEENS5_IJSG_SB_EEEEEEEvNS4_8identityESZ_S19_vS1A_EENS_8epilogue10collective18CollectiveEpilogueINS1C_23Sm100TmaWarpSpecializedILi4ELi2ELi16ELb1ELb0EEEJSH_NS5_IJNSS_ISE_SB_EENSS_INSA_ILi16EEESB_EEEEEfSI_fSI_NS1C_6fusion15FusionCallbacksIS1G_NS1L_17LinearCombinationIffffLNS_15FloatRoundStyleE2EEESH_S1K_JEEENS4_5SM1004TMEM4LOAD26SM100_TMEM_LOAD_32dp32b16xESZ_NS10_INS11_ILi2ELi4ELi3EEES14_NSS_INS5_IJS15_S1I_EEENS5_IJS1I_SB_EEEEEEENS4_39AutoVectorizingCopyWithAssumedAlignmentILi128EEENS4_14SM90_TMA_STOREES1Z_S21_S21_EEEvvEEEEvNT_6ParamsE) ;  /* 0xffffff7402c47950 */ /* 0x000fea0003c3ffff */
        .weak           $__internal_2_$__cuda_sm10x_tcgen05_guardrail_trap_unallocated_columns_being_dealloced
        .type           $__internal_2_$__cuda_sm10x_tcgen05_guardrail_trap_unallocated_columns_being_dealloced,@function
        .size           $__internal_2_$__cuda_sm10x_tcgen05_guardrail_trap_unallocated_columns_being_dealloced,(.L_x_188 - $__internal_2_$__cuda_sm10x_tcgen05_guardrail_trap_unallocated_columns_being_dealloced)
$__internal_2_$__cuda_sm10x_tcgen05_guardrail_trap_unallocated_columns_being_dealloced:
[----:B------:R-:W-:Y:S05]  /*88f0*/  BPT.TRAP 0x1 ;  /* 0x000000040000795c */ /* 0x000fea0000300000 */
[----:B------:R-:W-:-:S04]  /*8900*/  HFMA2 R3, -RZ, RZ, 0, 0 ;  /* 0x00000000ff037431 */ /* 0x000fc800000001ff */
[----:B------:R-:W-:Y:S05]  /*8910*/  RET.REL.NODEC R2 `(_ZN7cutlass13device_kernelINS_4gemm6kernel13GemmUniversalIN4cute5tupleIJiiiiEEENS1_10collective13CollectiveMmaINS1_35MainloopSm100TmaUmmaWarpSpecializedILi8ELi2ELi4ENS5_IJNS4_1CILi1EEESB_SB_EEEEENS5_IJNSA_ILi128EEENSA_ILi64EEENSA_ILi32EEEEEEfNS5_IJlSB_lEEEfSI_NS4_8TiledMMAINS4_8MMA_AtomIJNS4_17SM100_MMA_TF32_SSINS_10tfloat32_tESM_fLi128ELi64ELNS4_4UMMA5MajorE0ELSO_0ELNSN_7ScaleInE0ELSP_0EEEEEENS4_6LayoutISC_NS5_IJNSA_ILi0EEEST_ST_EEEEENS5_IJNS4_10UnderscoreESW_SW_EEEEENS4_13SM90_TMA_LOADENS4_14ComposedLayoutINS4_7SwizzleILi3ELi4ELi3EEENS4_18smem_ptr_flag_bitsILi32EEENSS_INS5_IJNSA_ILi8EEESG_EEENS5_IJSG_SB_EEEEEEEvNS4_8identityESZ_S19_vS1A_EENS_8epilogue10collective18CollectiveEpilogueINS1C_23Sm100TmaWarpSpecializedILi4ELi2ELi16ELb1ELb0EEEJSH_NS5_IJNSS_ISE_SB_EENSS_INSA_ILi16EEESB_EEEEEfSI_fSI_NS1C_6fusion15FusionCallbacksIS1G_NS1L_17LinearCombinationIffffLNS_15FloatRoundStyleE2EEESH_S1K_JEEENS4_5SM1004TMEM4LOAD26SM100_TMEM_LOAD_32dp32b16xESZ_NS10_INS11_ILi2ELi4ELi3EEES14_NSS_INS5_IJS15_S1I_EEENS5_IJS1I_SB_EEEEEEENS4_39AutoVectorizingCopyWithAssumedAlignmentILi128EEENS4_14SM90_TMA_STOREES1Z_S21_S21_EEEvvEEEEvNT_6ParamsE) ;  /* 0xffffff7402b87950 */ /* 0x000fea0003c3ffff */
.L_x_187:
[----:B------:R-:W-:-:S00]  /*8920*/  BRA `(.L_x_187) ;  /* 0xfffffffc00fc7947 */ /* 0x000fc0000383ffff */
[----:B------:R-:W-:-:S00]  /*8930*/  NOP ;  /* 0x0000000000007918 */ /* 0x000fc00000000000 */
        /* <DEDUP_REMOVED lines=12> */
.L_x_188:


//--------------------- .nv.global.init           --------------------------
	.section	.nv.global.init,"aw",@progbits
.nv.global.init:
	.type		$str$27,@object
	.size		$str$27,($str$28 - $str$27)
$str$27:
        /*0000*/ 	.byte	0x28, 0x61, 0x64, 0x64, 0x72, 0x65, 0x73, 0x73, 0x20, 0x26, 0x20, 0x6d, 0x61, 0x73, 0x6b, 0x29
        /*0010*/ 	.byte	0x20, 0x3d, 0x3d, 0x20, 0x30, 0x00
	.type		$str$28,@object
	.size		$str$28,($str$26 - $str$28)
$str$28:
        /*0016*/ 	.byte	0x2f, 0x74, 0x6d, 0x70, 0x2f, 0x63, 0x75, 0x74, 0x6c, 0x61, 0x73, 0x73, 0x5f, 0x73, 0x77, 0x65
        /*0026*/ 	.byte	0x65, 0x70, 0x5f, 0x73, 0x72, 0x63, 0x2f, 0x69, 0x6e, 0x63, 0x6c, 0x75, 0x64, 0x65, 0x2f, 0x63
        /*0036*/ 	.byte	0x75, 0x74, 0x65, 0x2f, 0x70, 0x6f, 0x69, 0x6e, 0x74, 0x65, 0x72, 0x5f, 0x66, 0x6c, 0x61, 0x67
        /*0046*/ 	.byte	0x67, 0x65, 0x64, 0x2e, 0x68, 0x70, 0x70, 0x00
	.type		$str$26,@object
	.size		$str$26,($str$25 - $str$26)
$str$26:
        /*004e*/ 	.byte	0x2f, 0x74, 0x6d, 0x70, 0x2f, 0x63, 0x75, 0x74, 0x6c, 0x61, 0x73, 0x73, 0x5f, 0x73, 0x77, 0x65
        /*005e*/ 	.byte	0x65, 0x70, 0x5f, 0x73, 0x72, 0x63, 0x2f, 0x69, 0x6e, 0x63, 0x6c, 0x75, 0x64, 0x65, 0x2f, 0x63
        /*006e*/ 	.byte	0x75, 0x74, 0x65, 0x2f, 0x61, 0x74, 0x6f, 0x6d, 0x2f, 0x63, 0x6f, 0x70, 0x79, 0x5f, 0x74, 0x72
        /*007e*/ 	.byte	0x61, 0x69, 0x74, 0x73, 0x5f, 0x73, 0x6d, 0x31, 0x30, 0x30, 0x2e, 0x68, 0x70, 0x70, 0x00
	.type		$str$25,@object
	.size		$str$25,(__unnamed_1 - $str$25)
$str$25:
        /*008d*/ 	.byte	0x28, 0x28, 0x75, 0x69, 0x6e, 0x74, 0x33, 0x32, 0x5f, 0x74, 0x28, 0x74, 0x68, 0x72, 0x65, 0x61
        /*009d*/ 	.byte	0x64, 0x49, 0x64, 0x78, 0x2e, 0x78, 0x29, 0x20, 0x2f, 0x20, 0x33, 0x32, 0x29, 0x20, 0x25, 0x20
        /*00ad*/ 	.byte	0x34, 0x29, 0x20, 0x3d, 0x3d, 0x20, 0x28, 0x28, 0x28, 0x74, 0x6d, 0x65, 0x6d, 0x5f, 0x61, 0x64
        /*00bd*/ 	.byte	0x64, 0x72, 0x20, 0x3e, 0x3e, 0x20, 0x31, 0x36, 0x29, 0x20, 0x2f, 0x20, 0x33, 0x32, 0x29, 0x20
        /*00cd*/ 	.byte	0x25, 0x20, 0x34, 0x29, 0x00
	.type		__unnamed_1,@object
	.size		__unnamed_1,(__unnamed_2 - __unnamed_1)
__unnamed_1:
        /*00d2*/ 	.byte	0x61, 0x75, 0x74, 0x6f, 0x20, 0x63, 0x75, 0x74, 0x65, 0x3a, 0x3a, 0x61, 0x73, 0x5f, 0x70, 0x6f
        /* <DEDUP_REMOVED lines=23> */
        /*0252*/ 	.byte	0x43, 0x3c, 0x32, 0x30, 0x34, 0x38, 0x3e, 0x3e, 0x3e, 0x3e, 0x5d, 0x00
	.type		__unnamed_2,@object
	.size		__unnamed_2,(.L_2 - __unnamed_2)
__unnamed_2:
        /* <DEDUP_REMOVED lines=42> */
        /*04fe*/ 	.byte	0x3e, 0x5d, 0x00
.L_2:


//--------------------- .nv.shared._ZN7cutlass13device_kernelINS_4gemm6kernel13GemmUniversalIN4cute5tupleIJiiiiEEENS1_10collective13CollectiveMmaINS1_35MainloopSm100TmaUmmaWarpSpecializedILi8ELi2ELi4ENS5_IJNS4_1CILi1EEESB_SB_EEEEENS5_IJNSA_ILi128EEENSA_ILi64EEENSA_ILi32EEEEEEfNS5_IJlSB_lEEEfSI_NS4_8TiledMMAINS4_8MMA_AtomIJNS4_17SM100_MMA_TF32_SSINS_10tfloat32_tESM_fLi128ELi64ELNS4_4UMMA5MajorE0ELSO_0ELNSN_7ScaleInE0ELSP_0EEEEEENS4_6LayoutISC_NS5_IJNSA_ILi0EEEST_ST_EEEEENS5_IJNS4_10UnderscoreESW_SW_EEEEENS4_13SM90_TMA_LOADENS4_14ComposedLayoutINS4_7SwizzleILi3ELi4ELi3EEENS4_18smem_ptr_flag_bitsILi32EEENSS_INS5_IJNSA_ILi8EEESG_EEENS5_IJSG_SB_EEEEEEEvNS4_8identityESZ_S19_vS1A_EENS_8epilogue10collective18CollectiveEpilogueINS1C_23Sm100TmaWarpSpecializedILi4ELi2ELi16ELb1ELb0EEEJSH_NS5_IJNSS_ISE_SB_EENSS_INSA_ILi16EEESB_EEEEEfSI_fSI_NS1C_6fusion15FusionCallbacksIS1G_NS1L_17LinearCombinationIffffLNS_15FloatRoundStyleE2EEESH_S1K_JEEENS4_5SM1004TMEM4LOAD26SM100_TMEM_LOAD_32dp32b16xESZ_NS10_INS11_ILi2ELi4ELi3EEES14_NSS_INS5_IJS15_S1I_EEENS5_IJS1I_SB_EEEEEEENS4_39AutoVectorizingCopyWithAssumedAlignmentILi128EEENS4_14SM90_TMA_STOREES1Z_S21_S21_EEEvvEEEEvNT_6ParamsE --------------------------
	.section	.nv.shared._ZN7cutlass13device_kernelINS_4gemm6kernel13GemmUniversalIN4cute5tupleIJiiiiEEENS1_10collective13CollectiveMmaINS1_35MainloopSm100TmaUmmaWarpSpecializedILi8ELi2ELi4ENS5_IJNS4_1CILi1EEESB_SB_EEEEENS5_IJNSA_ILi128EEENSA_ILi64EEENSA_ILi32EEEEEEfNS5_IJlSB_lEEEfSI_NS4_8TiledMMAINS4_8MMA_AtomIJNS4_17SM100_MMA_TF32_SSINS_10tfloat32_tESM_fLi128ELi64ELNS4_4UMMA5MajorE0ELSO_0ELNSN_7ScaleInE0ELSP_0EEEEEENS4_6LayoutISC_NS5_IJNSA_ILi0EEEST_ST_EEEEENS5_IJNS4_10UnderscoreESW_SW_EEEEENS4_13SM90_TMA_LOADENS4_14ComposedLayoutINS4_7SwizzleILi3ELi4ELi3EEENS4_18smem_ptr_flag_bitsILi32EEENSS_INS5_IJNSA_ILi8EEESG_EEENS5_IJSG_SB_EEEEEEEvNS4_8identityESZ_S19_vS1A_EENS_8epilogue10collective18CollectiveEpilogueINS1C_23Sm100TmaWarpSpecializedILi4ELi2ELi16ELb1ELb0EEEJSH_NS5_IJNSS_ISE_SB_EENSS_INSA_ILi16EEESB_EEEEEfSI_fSI_NS1C_6fusion15FusionCallbacksIS1G_NS1L_17LinearCombinationIffffLNS_15FloatRoundStyleE2EEESH_S1K_JEEENS4_5SM1004TMEM4LOAD26SM100_TMEM_LOAD_32dp32b16xESZ_NS10_INS11_ILi2ELi4ELi3EEES14_NSS_INS5_IJS15_S1I_EEENS5_IJS1I_SB_EEEEEEENS4_39AutoVectorizingCopyWithAssumedAlignmentILi128EEENS4_14SM90_TMA_STOREES1Z_S21_S21_EEEvvEEEEvNT_6ParamsE,"aw",@nobits
	.sectionflags	@""
	.align	16
	.zero		1024


//--------------------- .nv.shared.reserved.0     --------------------------
	.section	.nv.shared.reserved.0,"aw",@nobits
	.weak		__nv_reservedSMEM_offset_0_alias
	.size		__nv_reservedSMEM_offset_0_alias, 0, 64
	.other		__nv_reservedSMEM_offset_0_alias,@"STO_CUDA_RESERVED_SHARED STV_DEFAULT"
__nv_reservedSMEM_offset_0_alias:
	.zero		0
.nv.shared.reserved.0:
	.zero		64
	.weak		__nv_reservedSMEM_tcgen05_partition
	.type		__nv_reservedSMEM_tcgen05_partition,@object
	.size		__nv_reservedSMEM_tcgen05_partition,(.L_0 - __nv_reservedSMEM_tcgen05_partition)
__nv_reservedSMEM_tcgen05_partition:
	.zero		32
.L_0:


//--------------------- .nv.global                --------------------------
	.section	.nv.global,"aw",@nobits
.nv.global:
	.type		_ZN40_INTERNAL_439ab893_4_k_cu_948c2cd4_196914cute1_E,@object
	.size		_ZN40_INTERNAL_439ab893_4_k_cu_948c2cd4_196914cute1_E,(_ZN40_INTERNAL_439ab893_4_k_cu_948c2cd4_196914cuda3std3__45__cpo6cbeginE - _ZN40_INTERNAL_439ab893_4_k_cu_948c2cd4_196914cute1_E)
_ZN40_INTERNAL_439ab893_4_k_cu_948c2cd4_196914cute1_E:
	.zero		1
	.type		_ZN40_INTERNAL_439ab893_4_k_cu_948c2cd4_196914cuda3std3__45__cpo6cbeginE,@object
	.size		_ZN40_INTERNAL_439ab893_4_k_cu_948c2cd4_196914cuda3std3__45__cpo6cbeginE,(_ZN40_INTERNAL_439ab893_4_k_cu_948c2cd4_196914cuda3std3__48in_placeE - _ZN40_INTERNAL_439ab893_4_k_cu_948c2cd4_196914cuda3std3__45__cpo6cbeginE)
_ZN40_INTERNAL_439ab893_4_k_cu_948c2cd4_196914cuda3std3__45__cpo6cbeginE:
	.zero		1
	.type		_ZN40_INTERNAL_439ab893_4_k_cu_948c2cd4_196914cuda3std3__48in_placeE,@object
	.size		_ZN40_INTERNAL_439ab893_4_k_cu_948c2cd4_196914cuda3std3__48in_placeE,(_ZN40_INTERNAL_439ab893_4_k_cu_948c2cd4_196914cuda3std6ranges3__45__cpo9iter_moveE - _ZN40_INTERNAL_439ab893_4_k_cu_948c2cd4_196914cuda3std3__48in_placeE)
_ZN40_INTERNAL_439ab893_4_k_cu_948c2cd4_196914cuda3std3__48in_placeE:
	.zero		1
	.type		_ZN40_INTERNAL_439ab893_4_k_cu_948c2cd4_196914cuda3std6ranges3__45__cpo9iter_moveE,@object
	.size		_ZN40_INTERNAL_439ab893_4_k_cu_948c2cd4_196914cuda3std6ranges3__45__cpo9iter_moveE,(_ZN40_INTERNAL_439ab893_4_k_cu_948c2cd4_196914cuda3std3__45__cpo5beginE - _ZN40_INTERNAL_439ab893_4_k_cu_948c2cd4_196914cuda3std6ranges3__45__cpo9iter_moveE)
_ZN40_INTERNAL_439ab893_4_k_cu_948c2cd4_196914cuda3std6ranges3__45__cpo9iter_moveE:
	.zero		1
	.type		_ZN40_INTERNAL_439ab893_4_k_cu_948c2cd4_196914cuda3std3__45__cpo5beginE,@object
	.size		_ZN40_INTERNAL_439ab893_4_k_cu_948c2cd4_196914cuda3std3__45__cpo5beginE,(_ZN40_INTERNAL_439ab893_4_k_cu_948c2cd4_196914cuda3std3__442_GLOBAL__N__439ab893_4_k_cu_948c2cd4_196916ignoreE - _ZN40_INTERNAL_439ab893_4_k_cu_948c2cd4_196914cuda3std3__45__cpo5beginE)
_ZN40_INTERNAL_439ab893_4_k_cu_948c2cd4_196914cuda3std3__45__cpo5beginE:
	.zero		1
	.type		_ZN40_INTERNAL_439ab893_4_k_cu_948c2cd4_196914cuda3std3__442_GLOBAL__N__439ab893_4_k_cu_948c2cd4_196916ignoreE,@object
	.size		_ZN40_INTERNAL_439ab893_4_k_cu_948c2cd4_196914cuda3std3__442_GLOBAL__N__439ab893_4_k_cu_948c2cd4_196916ignoreE,(_ZN40_INTERNAL_439ab893_4_k_cu_948c2cd4_196914cute7productE - _ZN40_INTERNAL_439ab893_4_k_cu_948c2cd4_196914cuda3std3__442_GLOBAL__N__439ab893_4_k_cu_948c2cd4_196916ignoreE)
_ZN40_INTERNAL_439ab893_4_k_cu_948c2cd4_196914cuda3std3__442_GLOBAL__N__439ab893_4_k_cu_948c2cd4_196916ignoreE:
	.zero		1
	.type		_ZN40_INTERNAL_439ab893_4_k_cu_948c2cd4_196914cute7productE,@object
	.size		_ZN40_INTERNAL_439ab893_4_k_cu_948c2cd4_196914cute7productE,(_ZN40_INTERNAL_439ab893_4_k_cu_948c2cd4_196914cuda3std3__45__cpo3endE - _ZN40_INTERNAL_439ab893_4_k_cu_948c2cd4_196914cute7productE)
_ZN40_INTERNAL_439ab893_4_k_cu_948c2cd4_196914cute7productE:
	.zero		1
	.type		_ZN40_INTERNAL_439ab893_4_k_cu_948c2cd4_196914cuda3std3__45__cpo3endE,@object
	.size		_ZN40_INTERNAL_439ab893_4_k_cu_948c2cd4_196914cuda3std3__45__cpo3endE,(_ZN40_INTERNAL_439ab893_4_k_cu_948c2cd4_196914cuda3std3__419piecewise_constructE - _ZN40_INTERNAL_439ab893_4_k_cu_948c2cd4_196914cuda3std3__45__cpo3endE)
_ZN40_INTERNAL_439ab893_4_k_cu_948c2cd4_196914cuda3std3__45__cpo3endE:
	.zero		1
	.type		_ZN40_INTERNAL_439ab893_4_k_cu_948c2cd4_196914cuda3std3__419piecewise_constructE,@object
	.size		_ZN40_INTERNAL_439ab893_4_k_cu_948c2cd4_196914cuda3std3__419piecewise_constructE,(_ZN40_INTERNAL_439ab893_4_k_cu_948c2cd4_196914cuda3std3__45__cpo4cendE - _ZN40_INTERNAL_439ab893_4_k_cu_948c2cd4_196914cuda3std3__419piecewise_constructE)
_ZN40_INTERNAL_439ab893_4_k_cu_948c2cd4_196914cuda3std3__419piecewise_constructE:
	.zero		1
	.type		_ZN40_INTERNAL_439ab893_4_k_cu_948c2cd4_196914cuda3std3__45__cpo4cendE,@object
	.size		_ZN40_INTERNAL_439ab893_4_k_cu_948c2cd4_196914cuda3std3__45__cpo4cendE,(_ZN40_INTERNAL_439ab893_4_k_cu_948c2cd4_196914cuda3std6ranges3__45__cpo4swapE - _ZN40_INTERNAL_439ab893_4_k_cu_948c2cd4_196914cuda3std3__45__cpo4cendE)
_ZN40_INTERNAL_439ab893_4_k_cu_948c2cd4_196914cuda3std3__45__cpo4cendE:
	.zero		1
	.type		_ZN40_INTERNAL_439ab893_4_k_cu_948c2cd4_196914cuda3std6ranges3__45__cpo4swapE,@object
	.size		_ZN40_INTERNAL_439ab893_4_k_cu_948c2cd4_196914cuda3std6ranges3__45__cpo4swapE,(.L_10 - _ZN40_INTERNAL_439ab893_4_k_cu_948c2cd4_196914cuda3std6ranges3__45__cpo4swapE)
_ZN40_INTERNAL_439ab893_4_k_cu_948c2cd4_196914cuda3std6ranges3__45__cpo4swapE:
	.zero		1
.L_10:


//--------------------- .nv.constant0._ZN7cutlass13device_kernelINS_4gemm6kernel13GemmUniversalIN4cute5tupleIJiiiiEEENS1_10collective13CollectiveMmaINS1_35MainloopSm100TmaUmmaWarpSpecializedILi8ELi2ELi4ENS5_IJNS4_1CILi1EEESB_SB_EEEEENS5_IJNSA_ILi128EEENSA_ILi64EEENSA_ILi32EEEEEEfNS5_IJlSB_lEEEfSI_NS4_8TiledMMAINS4_8MMA_AtomIJNS4_17SM100_MMA_TF32_SSINS_10tfloat32_tESM_fLi128ELi64ELNS4_4UMMA5MajorE0ELSO_0ELNSN_7ScaleInE0ELSP_0EEEEEENS4_6LayoutISC_NS5_IJNSA_ILi0EEEST_ST_EEEEENS5_IJNS4_10UnderscoreESW_SW_EEEEENS4_13SM90_TMA_LOADENS4_14ComposedLayoutINS4_7SwizzleILi3ELi4ELi3EEENS4_18smem_ptr_flag_bitsILi32EEENSS_INS5_IJNSA_ILi8EEESG_EEENS5_IJSG_SB_EEEEEEEvNS4_8identityESZ_S19_vS1A_EENS_8epilogue10collective18CollectiveEpilogueINS1C_23Sm100TmaWarpSpecializedILi4ELi2ELi16ELb1ELb0EEEJSH_NS5_IJNSS_ISE_SB_EENSS_INSA_ILi16EEESB_EEEEEfSI_fSI_NS1C_6fusion15FusionCallbacksIS1G_NS1L_17LinearCombinationIffffLNS_15FloatRoundStyleE2EEESH_S1K_JEEENS4_5SM1004TMEM4LOAD26SM100_TMEM_LOAD_32dp32b16xESZ_NS10_INS11_ILi2ELi4ELi3EEES14_NSS_INS5_IJS15_S1I_EEENS5_IJS1I_SB_EEEEEEENS4_39AutoVectorizingCopyWithAssumedAlignmentILi128EEENS4_14SM90_TMA_STOREES1Z_S21_S21_EEEvvEEEEvNT_6ParamsE --------------------------
	.section	.nv.constant0._ZN7cutlass13device_kernelINS_4gemm6kernel13GemmUniversalIN4cute5tupleIJiiiiEEENS1_10collective13CollectiveMmaINS1_35MainloopSm100TmaUmmaWarpSpecializedILi8ELi2ELi4ENS5_IJNS4_1CILi1EEESB_SB_EEEEENS5_IJNSA_ILi128EEENSA_ILi64EEENSA_ILi32EEEEEEfNS5_IJlSB_lEEEfSI_NS4_8TiledMMAINS4_8MMA_AtomIJNS4_17SM100_MMA_TF32_SSINS_10tfloat32_tESM_fLi128ELi64ELNS4_4UMMA5MajorE0ELSO_0ELNSN_7ScaleInE0ELSP_0EEEEEENS4_6LayoutISC_NS5_IJNSA_ILi0EEEST_ST_EEEEENS5_IJNS4_10UnderscoreESW_SW_EEEEENS4_13SM90_TMA_LOADENS4_14ComposedLayoutINS4_7SwizzleILi3ELi4ELi3EEENS4_18smem_ptr_flag_bitsILi32EEENSS_INS5_IJNSA_ILi8EEESG_EEENS5_IJSG_SB_EEEEEEEvNS4_8identityESZ_S19_vS1A_EENS_8epilogue10collective18CollectiveEpilogueINS1C_23Sm100TmaWarpSpecializedILi4ELi2ELi16ELb1ELb0EEEJSH_NS5_IJNSS_ISE_SB_EENSS_INSA_ILi16EEESB_EEEEEfSI_fSI_NS1C_6fusion15FusionCallbacksIS1G_NS1L_17LinearCombinationIffffLNS_15FloatRoundStyleE2EEESH_S1K_JEEENS4_5SM1004TMEM4LOAD26SM100_TMEM_LOAD_32dp32b16xESZ_NS10_INS11_ILi2ELi4ELi3EEES14_NSS_INS5_IJS15_S1I_EEENS5_IJS1I_SB_EEEEEEENS4_39AutoVectorizingCopyWithAssumedAlignmentILi128EEENS4_14SM90_TMA_STOREES1Z_S21_S21_EEEvvEEEEvNT_6ParamsE,"a",@progbits
	.sectionflags	@""
	.align	4
.nv.constant0._ZN7cutlass13device_kernelINS_4gemm6kernel13GemmUniversalIN4cute5tupleIJiiiiEEENS1_10collective13CollectiveMmaINS1_35MainloopSm100TmaUmmaWarpSpecializedILi8ELi2ELi4ENS5_IJNS4_1CILi1EEESB_SB_EEEEENS5_IJNSA_ILi128EEENSA_ILi64EEENSA_ILi32EEEEEEfNS5_IJlSB_lEEEfSI_NS4_8TiledMMAINS4_8MMA_AtomIJNS4_17SM100_MMA_TF32_SSINS_10tfloat32_tESM_fLi128ELi64ELNS4_4UMMA5MajorE0ELSO_0ELNSN_7ScaleInE0ELSP_0EEEEEENS4_6LayoutISC_NS5_IJNSA_ILi0EEEST_ST_EEEEENS5_IJNS4_10UnderscoreESW_SW_EEEEENS4_13SM90_TMA_LOADENS4_14ComposedLayoutINS4_7SwizzleILi3ELi4ELi3EEENS4_18smem_ptr_flag_bitsILi32EEENSS_INS5_IJNSA_ILi8EEESG_EEENS5_IJSG_SB_EEEEEEEvNS4_8identityESZ_S19_vS1A_EENS_8epilogue10collective18CollectiveEpilogueINS1C_23Sm100TmaWarpSpecializedILi4ELi2ELi16ELb1ELb0EEEJSH_NS5_IJNSS_ISE_SB_EENSS_INSA_ILi16EEESB_EEEEEfSI_fSI_NS1C_6fusion15FusionCallbacksIS1G_NS1L_17LinearCombinationIffffLNS_15FloatRoundStyleE2EEESH_S1K_JEEENS4_5SM1004TMEM4LOAD26SM100_TMEM_LOAD_32dp32b16xESZ_NS10_INS11_ILi2ELi4ELi3EEES14_NSS_INS5_IJS15_S1I_EEENS5_IJS1I_SB_EEEEEEENS4_39AutoVectorizingCopyWithAssumedAlignmentILi128EEENS4_14SM90_TMA_STOREES1Z_S21_S21_EEEvvEEEEvNT_6ParamsE:
	.zero		2944


//--------------------- SYMBOLS --------------------------

	.type		.nv.reservedSmem.offset0,@object
	.size		.nv.reservedSmem.offset0,0x4
	.type		.nv.reservedSmem.cap,@object
	.size		.nv.reservedSmem.cap,0x4
	.type		__assertfail,@function
